	.target	sm_90a

	.elftype	@"ET_EXEC"


//--------------------- .note.nv.tkinfo           --------------------------
	.section	.note.nv.tkinfo,"",@"SHT_NOTE"
	.sectionflags	@"SHF_NOTE_NV_TKINFO"
	.tkinfo
        /*0018*/ 	.word	0x00000002
        /*0030*/ 	.string	""
        /*0030*/ 	.string	"ptxas"
        /*0030*/ 	.string	"Cuda compilation tools, release 13.0, V13.0.88"
        /*0030*/ 	.string	"Build cuda_13.0.r13.0/compiler.36424714_0"
        /*0030*/ 	.string	"-v  -suppress-debug-info  -lineinfo  -arch sm_90a "



//--------------------- .note.nv.cuinfo           --------------------------
	.section	.note.nv.cuinfo,"",@"SHT_NOTE"
	.sectionflags	@"SHF_NOTE_NV_CUINFO"
        /*0018*/ 	.short	0x0002
        /*001a*/ 	.short	0x005a
        /*001c*/ 	.short	0x0082
	.zero		2


//--------------------- .nv.info                  --------------------------
	.section	.nv.info,"",@"SHT_CUDA_INFO"
	.align	4


	//----- nvinfo : EIATTR_REGCOUNT
	.align		4
        /*0000*/ 	.byte	0x04, 0x2f
        /*0002*/ 	.short	(.L_1 - .L_0)
	.align		4
.L_0:
        /*0004*/ 	.word	index@(gluon_wgmma)
        /*0008*/ 	.word	0x0000005a


	//----- nvinfo : EIATTR_FRAME_SIZE
	.align		4
.L_1:
        /*000c*/ 	.byte	0x04, 0x11
        /*000e*/ 	.short	(.L_3 - .L_2)
	.align		4
.L_2:
        /*0010*/ 	.word	index@(gluon_wgmma)
        /*0014*/ 	.word	0x00000000


	//----- nvinfo : EIATTR_MIN_STACK_SIZE
	.align		4
.L_3:
        /*0018*/ 	.byte	0x04, 0x12
        /*001a*/ 	.short	(.L_5 - .L_4)
	.align		4
.L_4:
        /*001c*/ 	.word	index@(gluon_wgmma)
        /*0020*/ 	.word	0x00000000
.L_5:


//--------------------- .nv.compat                --------------------------
	.section	.nv.compat,"",@"SHT_CUDA_COMPAT_INFO"
	.align	4
        /*0000*/ 	.byte	0x02, 0x09, 0x01, 0x00, 0x02, 0x02, 0x04, 0x00, 0x02, 0x05, 0x05, 0x00, 0x03, 0x07, 0x01, 0x01
        /*0010*/ 	.byte	0x02, 0x03, 0x03, 0x00, 0x02, 0x06, 0x01, 0x00, 0x04, 0x0b, 0x08, 0x00, 0x00, 0x00, 0x00, 0x00
        /*0020*/ 	.byte	0x00, 0x00, 0x00, 0x00


//--------------------- .nv.info.gluon_wgmma      --------------------------
	.section	.nv.info.gluon_wgmma,"",@"SHT_CUDA_INFO"
	.sectionflags	@""
	.align	4


	//----- nvinfo : EIATTR_CUDA_API_VERSION
	.align		4
        /*0000*/ 	.byte	0x04, 0x37
        /*0002*/ 	.short	(.L_7 - .L_6)
.L_6:
        /*0004*/ 	.word	0x00000082


	//----- nvinfo : EIATTR_KPARAM_INFO
	.align		4
.L_7:
        /*0008*/ 	.byte	0x04, 0x17
        /*000a*/ 	.short	(.L_9 - .L_8)
.L_8:
        /*000c*/ 	.word	0x00000000
        /*0010*/ 	.short	0x000a
        /*0012*/ 	.short	0x0048
        /*0014*/ 	.byte	0x00, 0xf4, 0x21, 0x00


	//----- nvinfo : EIATTR_KPARAM_INFO
	.align		4
.L_9:
        /*0018*/ 	.byte	0x04, 0x17
        /*001a*/ 	.short	(.L_11 - .L_10)
.L_10:
        /*001c*/ 	.word	0x00000000
        /*0020*/ 	.short	0x0009
        /*0022*/ 	.short	0x0040
        /*0024*/ 	.byte	0x00, 0xf4, 0x21, 0x00


	//----- nvinfo : EIATTR_KPARAM_INFO
	.align		4
.L_11:
        /*0028*/ 	.byte	0x04, 0x17
        /*002a*/ 	.short	(.L_13 - .L_12)
.L_12:
        /*002c*/ 	.word	0x00000000
        /*0030*/ 	.short	0x0008
        /*0032*/ 	.short	0x0038
        /*0034*/ 	.byte	0x00, 0xf0, 0x21, 0x00


	//----- nvinfo : EIATTR_KPARAM_INFO
	.align		4
.L_13:
        /*0038*/ 	.byte	0x04, 0x17
        /*003a*/ 	.short	(.L_15 - .L_14)
.L_14:
        /*003c*/ 	.word	0x00000000
        /*0040*/ 	.short	0x0007
        /*0042*/ 	.short	0x0030
        /*0044*/ 	.byte	0x00, 0xf0, 0x21, 0x00


	//----- nvinfo : EIATTR_KPARAM_INFO
	.align		4
.L_15:
        /*0048*/ 	.byte	0x04, 0x17
        /*004a*/ 	.short	(.L_17 - .L_16)
.L_16:
        /*004c*/ 	.word	0x00000000
        /*0050*/ 	.short	0x0006
        /*0052*/ 	.short	0x0028
        /*0054*/ 	.byte	0x00, 0xf0, 0x21, 0x00


	//----- nvinfo : EIATTR_KPARAM_INFO
	.align		4
.L_17:
        /*0058*/ 	.byte	0x04, 0x17
        /*005a*/ 	.short	(.L_19 - .L_18)
.L_18:
        /*005c*/ 	.word	0x00000000
        /*0060*/ 	.short	0x0005
        /*0062*/ 	.short	0x0020
        /*0064*/ 	.byte	0x00, 0xf0, 0x11, 0x00


	//----- nvinfo : EIATTR_KPARAM_INFO
	.align		4
.L_19:
        /*0068*/ 	.byte	0x04, 0x17
        /*006a*/ 	.short	(.L_21 - .L_20)
.L_20:
        /*006c*/ 	.word	0x00000000
        /*0070*/ 	.short	0x0004
        /*0072*/ 	.short	0x001c
        /*0074*/ 	.byte	0x00, 0xf0, 0x11, 0x00


	//----- nvinfo : EIATTR_KPARAM_INFO
	.align		4
.L_21:
        /*0078*/ 	.byte	0x04, 0x17
        /*007a*/ 	.short	(.L_23 - .L_22)
.L_22:
        /*007c*/ 	.word	0x00000000
        /*0080*/ 	.short	0x0003
        /*0082*/ 	.short	0x0018
        /*0084*/ 	.byte	0x00, 0xf0, 0x11, 0x00


	//----- nvinfo : EIATTR_KPARAM_INFO
	.align		4
.L_23:
        /*0088*/ 	.byte	0x04, 0x17
        /*008a*/ 	.short	(.L_25 - .L_24)
.L_24:
        /*008c*/ 	.word	0x00000000
        /*0090*/ 	.short	0x0002
        /*0092*/ 	.short	0x0010
        /*0094*/ 	.byte	0x00, 0xf4, 0x21, 0x00


	//----- nvinfo : EIATTR_KPARAM_INFO
	.align		4
.L_25:
        /*0098*/ 	.byte	0x04, 0x17
        /*009a*/ 	.short	(.L_27 - .L_26)
.L_26:
        /*009c*/ 	.word	0x00000000
        /*00a0*/ 	.short	0x0001
        /*00a2*/ 	.short	0x0008
        /*00a4*/ 	.byte	0x00, 0xf4, 0x21, 0x00


	//----- nvinfo : EIATTR_KPARAM_INFO
	.align		4
.L_27:
        /*00a8*/ 	.byte	0x04, 0x17
        /*00aa*/ 	.short	(.L_29 - .L_28)
.L_28:
        /*00ac*/ 	.word	0x00000000
        /*00b0*/ 	.short	0x0000
        /*00b2*/ 	.short	0x0000
        /*00b4*/ 	.byte	0x00, 0xf4, 0x21, 0x00


	//----- nvinfo : EIATTR_SPARSE_MMA_MASK
	.align		4
.L_29:
        /*00b8*/ 	.byte	0x03, 0x50
        /*00ba*/ 	.short	0x0000


	//----- nvinfo : EIATTR_MAXREG_COUNT
	.align		4
        /*00bc*/ 	.byte	0x03, 0x1b
        /*00be*/ 	.short	0x00ff


	//----- nvinfo : EIATTR_NUM_BARRIERS
	.align		4
        /*00c0*/ 	.byte	0x02, 0x4c
        /*00c2*/ 	.byte	0x01
	.zero		1


	//----- nvinfo : EIATTR_MERCURY_ISA_VERSION
	.align		4
        /*00c4*/ 	.byte	0x03, 0x5f
        /*00c6*/ 	.short	0x0101


	//----- nvinfo : EIATTR_INT_WARP_WIDE_INSTR_OFFSETS
	.align		4
        /*00c8*/ 	.byte	0x04, 0x31
        /*00ca*/ 	.short	(.L_31 - .L_30)


	//   ....[0]....
.L_30:
        /*00cc*/ 	.word	0x00001390


	//   ....[1]....
        /*00d0*/ 	.word	0x000013b0


	//   ....[2]....
        /*00d4*/ 	.word	0x000013c0


	//   ....[3]....
        /*00d8*/ 	.word	0x000013d0


	//   ....[4]....
        /*00dc*/ 	.word	0x000014e0


	//   ....[5]....
        /*00e0*/ 	.word	0x00001890


	//   ....[6]....
        /*00e4*/ 	.word	0x000018a0


	//   ....[7]....
        /*00e8*/ 	.word	0x00001910


	//   ....[8]....
        /*00ec*/ 	.word	0x00001920


	//   ....[9]....
        /*00f0*/ 	.word	0x00001fc0


	//   ....[10]....
        /*00f4*/ 	.word	0x00001fd0


	//----- nvinfo : EIATTR_COOP_GROUP_MASK_REGIDS
	.align		4
.L_31:
        /*00f8*/ 	.byte	0x04, 0x29
        /*00fa*/ 	.short	(.L_33 - .L_32)


	//   ....[0]....
.L_32:
        /*00fc*/ 	.word	0xffffffff


	//   ....[1]....
        /*0100*/ 	.word	0xffffffff


	//   ....[2]....
        /*0104*/ 	.word	0xffffffff


	//----- nvinfo : EIATTR_COOP_GROUP_INSTR_OFFSETS
	.align		4
.L_33:
        /*0108*/ 	.byte	0x04, 0x28
        /*010a*/ 	.short	(.L_35 - .L_34)


	//   ....[0]....
.L_34:
        /*010c*/ 	.word	0x00000140


	//   ....[1]....
        /*0110*/ 	.word	0x000006e0


	//   ....[2]....
        /*0114*/ 	.word	0x00000cb0


	//----- nvinfo : EIATTR_MBARRIER_INSTR_OFFSETS
	.align		4
.L_35:
        /*0118*/ 	.byte	0x04, 0x39
        /*011a*/ 	.short	(.L_37 - .L_36)


	//   ....[0]....
.L_36:
        /*011c*/ 	.word	0x00001530
        /*0120*/ 	.word	0x000000ff
        /*0124*/ 	.word	0x00018000
        /*0128*/ 	.short	0x0100
        /*012a*/ 	.byte	0x14
	.zero		1


	//   ....[1]....
        /*012c*/ 	.word	0x00001550
        /*0130*/ 	.word	0x000000ff
        /*0134*/ 	.word	0x00018008
        /*0138*/ 	.short	0x0100
        /*013a*/ 	.byte	0x14
	.zero		1


	//   ....[2]....
        /*013c*/ 	.word	0x00001580
        /*0140*/ 	.word	0x000000ff
        /*0144*/ 	.word	0x00018010
        /*0148*/ 	.short	0x0100
        /*014a*/ 	.byte	0x14
	.zero		1


	//   ....[3]....
        /*014c*/ 	.word	0x000015a0
        /*0150*/ 	.word	0x000000ff
        /*0154*/ 	.word	0x00018018
        /*0158*/ 	.short	0x0100
        /*015a*/ 	.byte	0x14
	.zero		1


	//   ....[4]....
        /*015c*/ 	.word	0x000019d0
        /*0160*/ 	.word	0x000000ff
        /*0164*/ 	.word	0x00018000
        /*0168*/ 	.short	0x010a
        /*016a*/ 	.byte	0x12
	.zero		1


	//   ....[5]....
        /*016c*/ 	.word	0x00001db0
        /*0170*/ 	.word	0x000000ff
        /*0174*/ 	.word	0x00018000
        /*0178*/ 	.short	0x0108
        /*017a*/ 	.byte	0x14
	.zero		1


	//   ....[6]....
        /*017c*/ 	.word	0x00001e90
        /*0180*/ 	.word	0x000000ff
        /*0184*/ 	.word	0x00018008
        /*0188*/ 	.short	0x0108
        /*018a*/ 	.byte	0x14
	.zero		1


	//   ....[7]....
        /*018c*/ 	.word	0x00001f70
        /*0190*/ 	.word	0x000000ff
        /*0194*/ 	.word	0x00018010
        /*0198*/ 	.short	0x0108
        /*019a*/ 	.byte	0x14
	.zero		1


	//   ....[8]....
        /*019c*/ 	.word	0x00001ff0
        /*01a0*/ 	.word	0x000000ff
        /*01a4*/ 	.word	0x00018018
        /*01a8*/ 	.short	0x0108
        /*01aa*/ 	.byte	0x14
	.zero		1


	//   ....[9]....
        /*01ac*/ 	.word	0x000022a0
        /*01b0*/ 	.word	0x000000ff
        /*01b4*/ 	.word	0x00018000
        /*01b8*/ 	.short	0x010a
        /*01ba*/ 	.byte	0x12
	.zero		1


	//----- nvinfo : EIATTR_NUM_MBARRIERS
	.align		4
.L_37:
        /*01bc*/ 	.byte	0x03, 0x38
        /*01be*/ 	.short	0x0004


	//----- nvinfo : EIATTR_EXIT_INSTR_OFFSETS
	.align		4
        /*01c0*/ 	.byte	0x04, 0x1c
        /*01c2*/ 	.short	(.L_39 - .L_38)


	//   ....[0]....
.L_38:
        /*01c4*/ 	.word	0x00002290


	//----- nvinfo : EIATTR_REQNTID
	.align		4
.L_39:
        /*01c8*/ 	.byte	0x04, 0x10
        /*01ca*/ 	.short	(.L_41 - .L_40)
.L_40:
        /*01cc*/ 	.word	0x00000080
        /*01d0*/ 	.word	0x00000001
        /*01d4*/ 	.word	0x00000001


	//----- nvinfo : EIATTR_CRS_STACK_SIZE
	.align		4
.L_41:
        /*01d8*/ 	.byte	0x04, 0x1e
        /*01da*/ 	.short	(.L_43 - .L_42)
.L_42:
        /*01dc*/ 	.word	0x00000000


	//----- nvinfo : EIATTR_CBANK_PARAM_SIZE
	.align		4
.L_43:
        /*01e0*/ 	.byte	0x03, 0x19
        /*01e2*/ 	.short	0x0050


	//----- nvinfo : EIATTR_PARAM_CBANK
	.align		4
        /*01e4*/ 	.byte	0x04, 0x0a
        /*01e6*/ 	.short	(.L_45 - .L_44)
	.align		4
.L_44:
        /*01e8*/ 	.word	index@(.nv.constant0.gluon_wgmma)
        /*01ec*/ 	.short	0x0210
        /*01ee*/ 	.short	0x0050


	//----- nvinfo : EIATTR_SW_WAR
	.align		4
.L_45:
        /*01f0*/ 	.byte	0x04, 0x36
        /*01f2*/ 	.short	(.L_47 - .L_46)
.L_46:
        /*01f4*/ 	.word	0x00000008
.L_47:


//--------------------- .nv.callgraph             --------------------------
	.section	.nv.callgraph,"",@"SHT_CUDA_CALLGRAPH"
	.align	4
	.sectionentsize	8
	.align		4
        /*0000*/ 	.word	0x00000000
	.align		4
        /*0004*/ 	.word	0xffffffff
	.align		4
        /*0008*/ 	.word	0x00000000
	.align		4
        /*000c*/ 	.word	0xfffffffe
	.align		4
        /*0010*/ 	.word	0x00000000
	.align		4
        /*0014*/ 	.word	0xfffffffd
	.align		4
        /*0018*/ 	.word	0x00000000
	.align		4
        /*001c*/ 	.word	0xfffffffc


//--------------------- .text.gluon_wgmma         --------------------------
	.section	.text.gluon_wgmma,"ax",@progbits
	.align	128
        .global         gluon_wgmma
        .type           gluon_wgmma,@function
        .size           gluon_wgmma,(.L_x_53 - gluon_wgmma)
        .other          gluon_wgmma,@"STO_CUDA_ENTRY STV_DEFAULT"
gluon_wgmma:
.text.gluon_wgmma:
[----:B------:R-:W-:Y:S01]  /*0000*/  LDC R1, c[0x0][0x28] ;  /* 0x00000a00ff017b82 */ /* 0x000fe20000000800 */
[----:B------:R-:W1:Y:S07]  /*0010*/  S2R R0, SR_TID.X ;  /* 0x0000000000007919 */ /* 0x000e6e0000002100 */
[----:B------:R-:W2:Y:S01]  /*0020*/  S2UR UR4, SR_CgaCtaId ;  /* 0x00000000000479c3 */ /* 0x000ea20000008800 */
[----:B------:R-:W-:Y:S01]  /*0030*/  UMOV UR20, 0x400 ;  /* 0x0000040000147882 */ /* 0x000fe20000000000 */
[----:B------:R-:W-:Y:S01]  /*0040*/  ULDC UR6, c[0x0][0xc] ;  /* 0x0000030000067ab9 */ /* 0x000fe20000000800 */
[----:B------:R-:W-:Y:S01]  /*0050*/  ULDC.64 UR32, c[0x0][0x250] ;  /* 0x0000940000207ab9 */ /* 0x000fe20000000a00 */
[----:B------:R-:W-:Y:S04]  /*0060*/  BSSY B0, `(.L_x_0) ;  /* 0x000001e000007945 */ /* 0x000fe80003800000 */
[----:B------:R-:W3:Y:S08]  /*0070*/  LDC R11, c[0x0][0x230] ;  /* 0x00008c00ff0b7b82 */ /* 0x000ef00000000800 */
[----:B------:R-:W-:Y:S08]  /*0080*/  S2UR UR23, SR_CTAID.Y ;  /* 0x00000000001779c3 */ /* 0x000ff00000002600 */
[----:B------:R-:W4:Y:S01]  /*0090*/  S2UR UR5, SR_CTAID.Z ;  /* 0x00000000000579c3 */ /* 0x000f220000002700 */
[----:B--2---:R-:W-:-:S03]  /*00a0*/  ULEA UR20, UR4, UR20, 0x18 ;  /* 0x0000001404147291 */ /* 0x004fc6000f8ec03f */
[----:B------:R-:W-:Y:S01]  /*00b0*/  ULDC UR4, c[0x0][0x10] ;  /* 0x0000040000047ab9 */ /* 0x000fe20000000800 */
[----:B-1----:R-:W-:-:S03]  /*00c0*/  LOP3.LUT R2, R0, 0x7f, RZ, 0xc0, !PT ;  /* 0x0000007f00027812 */ /* 0x002fc600078ec0ff */
[----:B------:R-:W1:Y:S01]  /*00d0*/  S2UR UR34, SR_CTAID.X ;  /* 0x00000000002279c3 */ /* 0x000e620000002500 */
[----:B---3--:R-:W-:Y:S01]  /*00e0*/  VIADD R8, R11, 0xffffffff ;  /* 0xffffffff0b087836 */ /* 0x008fe20000000000 */
[C---:B------:R-:W-:Y:S02]  /*00f0*/  ISETP.GE.U32.AND P0, PT, R2.reuse, 0x20, PT ;  /* 0x000000200200780c */ /* 0x040fe40003f06070 */
[C---:B------:R-:W-:Y:S02]  /*0100*/  ISETP.NE.U32.AND P2, PT, R2.reuse, RZ, PT ;  /* 0x000000ff0200720c */ /* 0x040fe40003f45070 */
[----:B------:R-:W-:Y:S02]  /*0110*/  LEA R4, R2, UR20, 0x2 ;  /* 0x0000001402047c11 */ /* 0x000fe4000f8e10ff */
[----:B------:R-:W2:Y:S07]  /*0120*/  LDC R3, c[0x0][0x228] ;  /* 0x00008a00ff037b82 */ /* 0x000eae0000000800 */
[----:B------:R3:W-:Y:S01]  /*0130*/  @!P0 STS [R4], RZ ;  /* 0x000000ff04008388 */ /* 0x0007e20000000800 */
[----:B------:R-:W-:-:S03]  /*0140*/  NOP ;  /* 0x0000000000007918 */ /* 0x000fc60000000000 */
[----:B------:R3:W-:Y:S01]  /*0150*/  @!P2 STS [UR20+0x20], R8 ;  /* 0x00002008ff00a988 */ /* 0x0007e20008000814 */
[----:B----4-:R-:W-:-:S04]  /*0160*/  UIMAD UR4, UR5, UR4, UR23 ;  /* 0x00000004050472a4 */ /* 0x010fc8000f8e0217 */
[----:B-1----:R-:W-:-:S04]  /*0170*/  UIMAD UR4, UR4, UR6, UR34 ;  /* 0x00000006040472a4 */ /* 0x002fc8000f8e0222 */
[----:B------:R-:W-:Y:S01]  /*0180*/  UIMAD UR5, UR4, 0x180, URZ ;  /* 0x00000180040578a4 */ /* 0x000fe2000f8e023f */
[----:B--2---:R-:W-:Y:S02]  /*0190*/  VIADD R3, R3, 0xffffffff ;  /* 0xffffffff03037836 */ /* 0x004fe40000000000 */
[----:B------:R-:W-:Y:S01]  /*01a0*/  UMOV UR4, URZ ;  /* 0x0000003f00047c82 */ /* 0x000fe20008000000 */
[----:B------:R-:W-:-:S04]  /*01b0*/  UIADD3 UR28, UP0, UR5, UR32, URZ ;  /* 0x00000020051c7290 */ /* 0x000fc8000ff1e03f */
[----:B------:R-:W-:Y:S01]  /*01c0*/  ULEA.HI.X.SX32 UR29, UR5, UR33, 0x1, UP0 ;  /* 0x00000021051d7291 */ /* 0x000fe200080f0e3f */
[----:B---3--:R-:W-:Y:S11]  /*01d0*/  @P2 BRA `(.L_x_1) ;  /* 0x0000000000182947 */ /* 0x008ff60003800000 */
[----:B------:R-:W1:Y:S01]  /*01e0*/  LDS R5, [UR20+0x8] ;  /* 0x00000814ff057984 */ /* 0x000e620008000800 */
[----:B------:R-:W2:Y:S01]  /*01f0*/  LDC.64 R12, c[0x0][0x210] ;  /* 0x00008400ff0c7b82 */ /* 0x000ea20000000a00 */
[----:B------:R-:W-:Y:S02]  /*0200*/  IMAD.MOV.U32 R6, RZ, RZ, 0x70 ;  /* 0x00000070ff067424 */ /* 0x000fe400078e00ff */
[----:B--2---:R2:W-:Y:S03]  /*0210*/  STS.64 [UR20], R12 ;  /* 0x0000000cff007988 */ /* 0x0045e60008000a14 */
[----:B-1----:R-:W-:-:S05]  /*0220*/  LOP3.LUT R5, R5, 0x10, R6, 0xd8, !PT ;  /* 0x0000001005057812 */ /* 0x002fca00078ed806 */
[----:B------:R2:W-:Y:S02]  /*0230*/  STS [UR20+0x8], R5 ;  /* 0x00000805ff007988 */ /* 0x0005e40008000814 */
.L_x_1:
[----:B------:R-:W-:Y:S05]  /*0240*/  BSYNC B0 ;  /* 0x0000000000007941 */ /* 0x000fea0003800000 */
.L_x_0:
[----:B------:R-:W-:Y:S04]  /*0250*/  BSSY B0, `(.L_x_2) ;  /* 0x000000a000007945 */ /* 0x000fe80003800000 */
[----:B------:R-:W-:Y:S05]  /*0260*/  @P2 BRA `(.L_x_3) ;  /* 0x0000000000202947 */ /* 0x000fea0003800000 */
[----:B--2---:R-:W1:Y:S01]  /*0270*/  LDS R5, [UR20+0x34] ;  /* 0x00003414ff057984 */ /* 0x004e620008000800 */
[----:B------:R-:W-:Y:S02]  /*0280*/  IMAD.MOV.U32 R6, RZ, RZ, 0x7f000000 ;  /* 0x7f000000ff067424 */ /* 0x000fe400078e00ff */
[----:B------:R-:W-:Y:S01]  /*0290*/  @!P2 IMAD.MOV.U32 R7, RZ, RZ, 0x7f ;  /* 0x0000007fff07a424 */ /* 0x000fe200078e00ff */
[----:B------:R-:W2:Y:S02]  /*02a0*/  @!P2 LDS R10, [UR20+0x38] ;  /* 0x00003814ff0aa984 */ /* 0x000ea40008000800 */
[----:B-1----:R-:W-:Y:S02]  /*02b0*/  LOP3.LUT R5, R5, 0xff000000, R6, 0xb8, !PT ;  /* 0xff00000005057812 */ /* 0x002fe400078eb806 */
[----:B--2---:R-:W-:-:S03]  /*02c0*/  @!P2 LOP3.LUT R6, R10, 0xff, R7, 0xb8, !PT ;  /* 0x000000ff0a06a812 */ /* 0x004fc600078eb807 */
[----:B------:R1:W-:Y:S04]  /*02d0*/  STS [UR20+0x34], R5 ;  /* 0x00003405ff007988 */ /* 0x0003e80008000814 */
[----:B------:R1:W-:Y:S02]  /*02e0*/  @!P2 STS [UR20+0x38], R6 ;  /* 0x00003806ff00a988 */ /* 0x0003e40008000814 */
.L_x_3:
[----:B------:R-:W-:Y:S05]  /*02f0*/  BSYNC B0 ;  /* 0x0000000000007941 */ /* 0x000fea0003800000 */
.L_x_2:
[----:B------:R-:W-:Y:S04]  /*0300*/  BSSY B0, `(.L_x_4) ;  /* 0x000000a000007945 */ /* 0x000fe80003800000 */
[----:B------:R-:W-:Y:S05]  /*0310*/  @P2 BRA `(.L_x_5) ;  /* 0x0000000000202947 */ /* 0x000fea0003800000 */
[----:B-12---:R-:W1:Y:S01]  /*0320*/  LDS R5, [UR20+0x1c] ;  /* 0x00001c14ff057984 */ /* 0x006e620008000800 */
[----:B------:R-:W2:Y:S03]  /*0330*/  LDC.64 R6, c[0x0][0x238] ;  /* 0x00008e00ff067b82 */ /* 0x000ea60000000a00 */
[----:B------:R3:W-:Y:S01]  /*0340*/  STS [UR20+0x24], R3 ;  /* 0x00002403ff007988 */ /* 0x0007e20008000814 */
[--C-:B--2---:R-:W-:Y:S02]  /*0350*/  SHF.R.U32.HI R10, RZ, 0x4, R7.reuse ;  /* 0x00000004ff0a7819 */ /* 0x104fe40000011607 */
[----:B------:R-:W-:-:S05]  /*0360*/  SHF.R.U64 R6, R6, 0x4, R7 ;  /* 0x0000000406067819 */ /* 0x000fca0000001207 */
[----:B------:R3:W-:Y:S01]  /*0370*/  STS [UR20+0xc], R6 ;  /* 0x00000c06ff007988 */ /* 0x0007e20008000814 */
[----:B-1----:R-:W-:-:S05]  /*0380*/  LOP3.LUT R5, R5, 0xf, R10, 0xb8, !PT ;  /* 0x0000000f05057812 */ /* 0x002fca00078eb80a */
[----:B------:R3:W-:Y:S02]  /*0390*/  STS [UR20+0x1c], R5 ;  /* 0x00001c05ff007988 */ /* 0x0007e40008000814 */
.L_x_5:
[----:B------:R-:W-:Y:S05]  /*03a0*/  BSYNC B0 ;  /* 0x0000000000007941 */ /* 0x000fea0003800000 */
.L_x_4:
[----:B------:R-:W-:Y:S04]  /*03b0*/  BSSY B1, `(.L_x_6) ;  /* 0x000001d000017945 */ /* 0x000fe80003800000 */
[----:B------:R-:W-:Y:S04]  /*03c0*/  BSSY B0, `(.L_x_7) ;  /* 0x0000018000007945 */ /* 0x000fe80003800000 */
[----:B------:R-:W-:Y:S05]  /*03d0*/  @P2 BRA `(.L_x_8) ;  /* 0x00000000001c2947 */ /* 0x000fea0003800000 */
[----:B-123--:R-:W1:Y:S02]  /*03e0*/  LDS R5, [UR20+0x34] ;  /* 0x00003414ff057984 */ /* 0x00ee640008000800 */
[----:B-1----:R-:W-:-:S05]  /*03f0*/  LOP3.LUT R5, R5, 0x7, RZ, 0xb8, !PT ;  /* 0x0000000705057812 */ /* 0x002fca00078eb8ff */
[----:B------:R1:W-:Y:S01]  /*0400*/  STS [UR20+0x34], R5 ;  /* 0x00003405ff007988 */ /* 0x0003e20008000814 */
[----:B------:R-:W-:Y:S05]  /*0410*/  @P2 BRA `(.L_x_9) ;  /* 0x00000000001c2947 */ /* 0x000fea0003800000 */
[----:B-1----:R-:W1:Y:S02]  /*0420*/  LDS R5, [UR20+0x34] ;  /* 0x00003414ff057984 */ /* 0x002e640008000800 */
[----:B-1----:R-:W-:-:S05]  /*0430*/  LOP3.LUT R5, R5, 0x38, RZ, 0xb8, !PT ;  /* 0x0000003805057812 */ /* 0x002fca00078eb8ff */
[----:B------:R4:W-:Y:S02]  /*0440*/  STS [UR20+0x34], R5 ;  /* 0x00003405ff007988 */ /* 0x0009e40008000814 */
.L_x_8:
[----:B------:R-:W-:Y:S05]  /*0450*/  @P2 BRA `(.L_x_10) ;  /* 0x00000000001c2947 */ /* 0x000fea0003800000 */
[----:B-1234-:R-:W1:Y:S02]  /*0460*/  LDS R5, [UR20+0x8] ;  /* 0x00000814ff057984 */ /* 0x01ee640008000800 */
[----:B-1----:R-:W-:-:S05]  /*0470*/  LOP3.LUT R5, R5, 0x780, RZ, 0xb8, !PT ;  /* 0x0000078005057812 */ /* 0x002fca00078eb8ff */
[----:B------:R2:W-:Y:S02]  /*0480*/  STS [UR20+0x8], R5 ;  /* 0x00000805ff007988 */ /* 0x0005e40008000814 */
.L_x_9:
[----:B------:R-:W-:Y:S05]  /*0490*/  @P2 BRA `(.L_x_11) ;  /* 0x0000000000282947 */ /* 0x000fea0003800000 */
[----:B-12---:R-:W1:Y:S02]  /*04a0*/  LDS R5, [UR20+0x8] ;  /* 0x00000814ff057984 */ /* 0x006e640008000800 */
[----:B-1----:R-:W-:-:S05]  /*04b0*/  LOP3.LUT R5, R5, 0x1800, RZ, 0xb8, !PT ;  /* 0x0000180005057812 */ /* 0x002fca00078eb8ff */
[----:B------:R5:W-:Y:S02]  /*04c0*/  STS [UR20+0x8], R5 ;  /* 0x00000805ff007988 */ /* 0x000be40008000814 */
.L_x_10:
[----:B------:R-:W-:Y:S05]  /*04d0*/  @P2 BREAK B0 ;  /* 0x0000000000002942 */ /* 0x000fea0003800000 */
[----:B------:R-:W-:Y:S05]  /*04e0*/  @P2 BRA `(.L_x_12) ;  /* 0x0000000000242947 */ /* 0x000fea0003800000 */
[----:B-1-3--:R-:W1:Y:S01]  /*04f0*/  LDS R6, [UR20+0x8] ;  /* 0x00000814ff067984 */ /* 0x00ae620008000800 */
[----:B--2-45:R-:W-:-:S05]  /*0500*/  IMAD.MOV.U32 R5, RZ, RZ, 0x6000 ;  /* 0x00006000ff057424 */ /* 0x034fca00078e00ff */
[----:B-1----:R-:W-:-:S04]  /*0510*/  LOP3.LUT R5, R6, 0x6000, R5, 0xd8, !PT ;  /* 0x0000600006057812 */ /* 0x002fc800078ed805 */
[----:B------:R-:W-:-:S05]  /*0520*/  LOP3.LUT R5, R5, 0x400000, RZ, 0xb8, !PT ;  /* 0x0040000005057812 */ /* 0x000fca00078eb8ff */
[----:B------:R3:W-:Y:S02]  /*0530*/  STS [UR20+0x8], R5 ;  /* 0x00000805ff007988 */ /* 0x0007e40008000814 */
.L_x_11:
[----:B------:R-:W-:Y:S05]  /*0540*/  BSYNC B0 ;  /* 0x0000000000007941 */ /* 0x000fea0003800000 */
.L_x_7:
[----:B-123--:R-:W1:Y:S02]  /*0550*/  @!P2 LDS R5, [UR20+0x8] ;  /* 0x00000814ff05a984 */ /* 0x00ee640008000800 */
[----:B-1----:R-:W-:-:S05]  /*0560*/  @!P2 LOP3.LUT R5, R5, 0x8000, RZ, 0xb8, !PT ;  /* 0x000080000505a812 */ /* 0x002fca00078eb8ff */
[----:B------:R1:W-:Y:S02]  /*0570*/  @!P2 STS [UR20+0x8], R5 ;  /* 0x00000805ff00a988 */ /* 0x0003e40008000814 */
.L_x_12:
[----:B------:R-:W-:Y:S05]  /*0580*/  BSYNC B1 ;  /* 0x0000000000017941 */ /* 0x000fea0003800000 */
.L_x_6:
[----:B------:R-:W-:Y:S05]  /*0590*/  WARPSYNC.ALL ;  /* 0x0000000000007948 */ /* 0x000fea0003800000 */
[----:B------:R-:W-:Y:S05]  /*05a0*/  @P0 BRA `(.L_x_13) ;  /* 0x0000000000280947 */ /* 0x000fea0003800000 */
[----:B-12345:R-:W1:Y:S01]  /*05b0*/  S2R R5, SR_LANEID ;  /* 0x0000000000057919 */ /* 0x03ee620000000000 */
[----:B------:R-:W-:Y:S05]  /*05c0*/  WARPSYNC.ALL ;  /* 0x0000000000007948 */ /* 0x000fea0003800000 */
[----:B-1----:R-:W-:-:S05]  /*05d0*/  IMAD.SHL.U32 R5, R5, 0x4, RZ ;  /* 0x0000000405057824 */ /* 0x002fca00078e00ff */
[----:B------:R-:W1:Y:S01]  /*05e0*/  LDS R9, [R5+UR20] ;  /* 0x0000001405097984 */ /* 0x000e620008000800 */
[----:B------:R-:W-:-:S05]  /*05f0*/  IADD3 R6, P1, R5, UR28, RZ ;  /* 0x0000001c05067c10 */ /* 0x000fca000ff3e0ff */
[----:B------:R-:W-:-:S05]  /*0600*/  IMAD.X R7, RZ, RZ, UR29, P1 ;  /* 0x0000001dff077e24 */ /* 0x000fca00088e06ff */
[----:B-1----:R1:W2:Y:S01]  /*0610*/  ATOMG.E.EXCH.STRONG.GPU PT, RZ, [R6], R9 ;  /* 0x0000000906ff73a8 */ /* 0x0022a200041ee100 */
[----:B------:R-:W-:-:S04]  /*0620*/  DEPBAR {5,4,3,2,1,0} ;  /* 0x0000003f0000791a */ /* 0x000fc80000000000 */
[----:B------:R1:W-:Y:S01]  /*0630*/  UTMACCTL.IV [UR28] ;  /* 0x000000001c0079b9 */ /* 0x0003e20008000000 */
[----:B------:R-:W-:Y:S01]  /*0640*/  NOP ;  /* 0x0000000000007918 */ /* 0x000fe20000000000 */
.L_x_13:
[----:B------:R-:W-:Y:S05]  /*0650*/  @P0 BRA `(.L_x_14) ;  /* 0x00000000000c0947 */ /* 0x000fea0003800000 */
[----:B------:R0:W-:Y:S01]  /*0660*/  UTMACMDFLUSH ;  /* 0x00000000000079b7 */ /* 0x0001e20000000000 */
[----:B------:R-:W-:Y:S05]  /*0670*/  @P0 BRA `(.L_x_14) ;  /* 0x0000000000040947 */ /* 0x000fea0003800000 */
[----:B------:R-:W-:-:S04]  /*0680*/  DEPBAR.LE SB0, 0x0 ;  /* 0x000080000000791a */ /* 0x000fc80000000000 */
.L_x_14:
[----:B------:R-:W-:Y:S05]  /*0690*/  WARPSYNC.ALL ;  /* 0x0000000000007948 */ /* 0x000fea0003800000 */
[----:B--2---:R-:W-:Y:S06]  /*06a0*/  BAR.SYNC.DEFER_BLOCKING 0x0 ;  /* 0x0000000000007b1d */ /* 0x004fec0000010000 */
[----:B------:R-:W-:Y:S02]  /*06b0*/  BSSY B1, `(.L_x_15) ;  /* 0x000000b000017945 */ /* 0x000fe40003800000 */
[----:B------:R-:W-:Y:S06]  /*06c0*/  BAR.SYNC.DEFER_BLOCKING 0x0 ;  /* 0x0000000000007b1d */ /* 0x000fec0000010000 */
[----:B------:R2:W-:Y:S01]  /*06d0*/  @!P0 STS [R4], RZ ;  /* 0x000000ff04008388 */ /* 0x0005e20000000800 */
[----:B------:R-:W-:Y:S01]  /*06e0*/  NOP ;  /* 0x0000000000007918 */ /* 0x000fe20000000000 */
[----:B------:R-:W-:Y:S05]  /*06f0*/  @P2 BRA `(.L_x_16) ;  /* 0x0000000000182947 */ /* 0x000fea0003800000 */
[----:B-1-345:R-:W1:Y:S01]  /*0700*/  LDS R5, [UR20+0x8] ;  /* 0x00000814ff057984 */ /* 0x03ae620008000800 */
[----:B------:R-:W3:Y:S01]  /*0710*/  LDC.64 R12, c[0x0][0x218] ;  /* 0x00008600ff0c7b82 */ /* 0x000ee20000000a00 */
[----:B------:R-:W-:Y:S02]  /*0720*/  IMAD.MOV.U32 R6, RZ, RZ, 0x70 ;  /* 0x00000070ff067424 */ /* 0x000fe400078e00ff */
[----:B---3--:R3:W-:Y:S03]  /*0730*/  STS.64 [UR20], R12 ;  /* 0x0000000cff007988 */ /* 0x0087e60008000a14 */
[----:B-1----:R-:W-:-:S05]  /*0740*/  LOP3.LUT R5, R5, 0x10, R6, 0xd8, !PT ;  /* 0x0000001005057812 */ /* 0x002fca00078ed806 */
[----:B------:R3:W-:Y:S02]  /*0750*/  STS [UR20+0x8], R5 ;  /* 0x00000805ff007988 */ /* 0x0007e40008000814 */
.L_x_16:
[----:B-1----:R-:W-:Y:S05]  /*0760*/  BSYNC B1 ;  /* 0x0000000000017941 */ /* 0x002fea0003800000 */
.L_x_15:
[----:B------:R-:W-:Y:S04]  /*0770*/  BSSY B2, `(.L_x_17) ;  /* 0x000000f000027945 */ /* 0x000fe80003800000 */
[----:B------:R-:W-:Y:S04]  /*0780*/  BSSY B1, `(.L_x_18) ;  /* 0x000000c000017945 */ /* 0x000fe80003800000 */
[----:B------:R-:W-:Y:S05]  /*0790*/  @P2 BRA `(.L_x_19) ;  /* 0x0000000000282947 */ /* 0x000fea0003800000 */
[----:B---345:R-:W1:Y:S01]  /*07a0*/  LDS R5, [UR20+0x34] ;  /* 0x00003414ff057984 */ /* 0x038e620008000800 */
[----:B------:R-:W-:Y:S01]  /*07b0*/  IMAD.MOV.U32 R6, RZ, RZ, 0x7f000000 ;  /* 0x7f000000ff067424 */ /* 0x000fe200078e00ff */
[----:B------:R-:W-:Y:S05]  /*07c0*/  @P2 BREAK B1 ;  /* 0x0000000000012942 */ /* 0x000fea0003800000 */
[----:B-1----:R-:W-:-:S05]  /*07d0*/  LOP3.LUT R5, R5, 0xff000000, R6, 0xb8, !PT ;  /* 0xff00000005057812 */ /* 0x002fca00078eb806 */
[----:B------:R1:W-:Y:S01]  /*07e0*/  STS [UR20+0x34], R5 ;  /* 0x00003405ff007988 */ /* 0x0003e20008000814 */
[----:B------:R-:W-:Y:S05]  /*07f0*/  @P2 BRA `(.L_x_20) ;  /* 0x0000000000182947 */ /* 0x000fea0003800000 */
[----:B------:R-:W3:Y:S01]  /*0800*/  LDS R6, [UR20+0x38] ;  /* 0x00003814ff067984 */ /* 0x000ee20008000800 */
[----:B-1----:R-:W-:-:S05]  /*0810*/  IMAD.MOV.U32 R5, RZ, RZ, 0x3f ;  /* 0x0000003fff057424 */ /* 0x002fca00078e00ff */
[----:B---3--:R-:W-:-:S05]  /*0820*/  LOP3.LUT R5, R6, 0xff, R5, 0xb8, !PT ;  /* 0x000000ff06057812 */ /* 0x008fca00078eb805 */
[----:B------:R1:W-:Y:S02]  /*0830*/  STS [UR20+0x38], R5 ;  /* 0x00003805ff007988 */ /* 0x0003e40008000814 */
.L_x_19:
[----:B------:R-:W-:Y:S05]  /*0840*/  BSYNC B1 ;  /* 0x0000000000017941 */ /* 0x000fea0003800000 */
.L_x_18:
[----:B------:R1:W-:Y:S02]  /*0850*/  @!P2 STS [UR20+0x20], R8 ;  /* 0x00002008ff00a988 */ /* 0x0003e40008000814 */
.L_x_20:
[----:B------:R-:W-:Y:S05]  /*0860*/  BSYNC B2 ;  /* 0x0000000000027941 */ /* 0x000fea0003800000 */
.L_x_17:
[----:B------:R-:W-:Y:S05]  /*0870*/  WARPSYNC.ALL ;  /* 0x0000000000007948 */ /* 0x000fea0003800000 */
[----:B-1-345:R-:W1:Y:S01]  /*0880*/  LDC R5, c[0x0][0x22c] ;  /* 0x00008b00ff057b82 */ /* 0x03ae620000000800 */
[----:B------:R-:W-:Y:S01]  /*0890*/  BSSY B2, `(.L_x_21) ;  /* 0x000000b000027945 */ /* 0x000fe20003800000 */
[----:B-1----:R-:W-:-:S03]  /*08a0*/  VIADD R5, R5, 0xffffffff ;  /* 0xffffffff05057836 */ /* 0x002fc60000000000 */
[----:B------:R-:W-:Y:S05]  /*08b0*/  @P2 BRA `(.L_x_22) ;  /* 0x0000000000202947 */ /* 0x000fea0003800000 */
[----:B------:R-:W1:Y:S01]  /*08c0*/  LDS R6, [UR20+0x1c] ;  /* 0x00001c14ff067984 */ /* 0x000e620008000800 */
[----:B------:R-:W3:Y:S03]  /*08d0*/  LDC.64 R12, c[0x0][0x240] ;  /* 0x00009000ff0c7b82 */ /* 0x000ee60000000a00 */
[----:B------:R4:W-:Y:S01]  /*08e0*/  STS [UR20+0x24], R5 ;  /* 0x00002405ff007988 */ /* 0x0009e20008000814 */
[--C-:B---3--:R-:W-:Y:S02]  /*08f0*/  SHF.R.U32.HI R9, RZ, 0x4, R13.reuse ;  /* 0x00000004ff097819 */ /* 0x108fe4000001160d */
[----:B------:R-:W-:-:S05]  /*0900*/  SHF.R.U64 R7, R12, 0x4, R13 ;  /* 0x000000040c077819 */ /* 0x000fca000000120d */
[----:B------:R4:W-:Y:S01]  /*0910*/  STS [UR20+0xc], R7 ;  /* 0x00000c07ff007988 */ /* 0x0009e20008000814 */
[----:B-1----:R-:W-:-:S05]  /*0920*/  LOP3.LUT R6, R6, 0xf, R9, 0xb8, !PT ;  /* 0x0000000f06067812 */ /* 0x002fca00078eb809 */
[----:B------:R4:W-:Y:S02]  /*0930*/  STS [UR20+0x1c], R6 ;  /* 0x00001c06ff007988 */ /* 0x0009e40008000814 */
.L_x_22:
[----:B------:R-:W-:Y:S05]  /*0940*/  BSYNC B2 ;  /* 0x0000000000027941 */ /* 0x000fea0003800000 */
.L_x_21:
[----:B------:R-:W-:Y:S04]  /*0950*/  BSSY B3, `(.L_x_23) ;  /* 0x000001d000037945 */ /* 0x000fe80003800000 */
[----:B------:R-:W-:Y:S04]  /*0960*/  BSSY B2, `(.L_x_24) ;  /* 0x0000018000027945 */ /* 0x000fe80003800000 */
[----:B------:R-:W-:Y:S05]  /*0970*/  @P2 BRA `(.L_x_25) ;  /* 0x00000000001c2947 */ /* 0x000fea0003800000 */
[----:B----4-:R-:W1:Y:S02]  /*0980*/  LDS R6, [UR20+0x34] ;  /* 0x00003414ff067984 */ /* 0x010e640008000800 */
[----:B-1----:R-:W-:-:S05]  /*0990*/  LOP3.LUT R6, R6, 0x7, RZ, 0xb8, !PT ;  /* 0x0000000706067812 */ /* 0x002fca00078eb8ff */
[----:B------:R1:W-:Y:S01]  /*09a0*/  STS [UR20+0x34], R6 ;  /* 0x00003406ff007988 */ /* 0x0003e20008000814 */
[----:B------:R-:W-:Y:S05]  /*09b0*/  @P2 BRA `(.L_x_26) ;  /* 0x00000000001c2947 */ /* 0x000fea0003800000 */
[----:B-1----:R-:W1:Y:S02]  /*09c0*/  LDS R6, [UR20+0x34] ;  /* 0x00003414ff067984 */ /* 0x002e640008000800 */
[----:B-1----:R-:W-:-:S05]  /*09d0*/  LOP3.LUT R6, R6, 0x38, RZ, 0xb8, !PT ;  /* 0x0000003806067812 */ /* 0x002fca00078eb8ff */
[----:B------:R1:W-:Y:S02]  /*09e0*/  STS [UR20+0x34], R6 ;  /* 0x00003406ff007988 */ /* 0x0003e40008000814 */
.L_x_25:
[----:B------:R-:W-:Y:S05]  /*09f0*/  @P2 BRA `(.L_x_27) ;  /* 0x00000000001c2947 */ /* 0x000fea0003800000 */
[----:B-1--4-:R-:W1:Y:S02]  /*0a00*/  LDS R6, [UR20+0x8] ;  /* 0x00000814ff067984 */ /* 0x012e640008000800 */
[----:B-1----:R-:W-:-:S05]  /*0a10*/  LOP3.LUT R6, R6, 0x780, RZ, 0xb8, !PT ;  /* 0x0000078006067812 */ /* 0x002fca00078eb8ff */
[----:B------:R3:W-:Y:S02]  /*0a20*/  STS [UR20+0x8], R6 ;  /* 0x00000806ff007988 */ /* 0x0007e40008000814 */
.L_x_26:
[----:B------:R-:W-:Y:S05]  /*0a30*/  @P2 BRA `(.L_x_28) ;  /* 0x0000000000282947 */ /* 0x000fea0003800000 */
[----:B-1-3--:R-:W1:Y:S02]  /*0a40*/  LDS R6, [UR20+0x8] ;  /* 0x00000814ff067984 */ /* 0x00ae640008000800 */
[----:B-1----:R-:W-:-:S05]  /*0a50*/  LOP3.LUT R6, R6, 0x1800, RZ, 0xb8, !PT ;  /* 0x0000180006067812 */ /* 0x002fca00078eb8ff */
[----:B------:R3:W-:Y:S02]  /*0a60*/  STS [UR20+0x8], R6 ;  /* 0x00000806ff007988 */ /* 0x0007e40008000814 */
.L_x_27:
[----:B------:R-:W-:Y:S05]  /*0a70*/  @P2 BREAK B2 ;  /* 0x0000000000022942 */ /* 0x000fea0003800000 */
[----:B------:R-:W-:Y:S05]  /*0a80*/  @P2 BRA `(.L_x_29) ;  /* 0x0000000000242947 */ /* 0x000fea0003800000 */
[----:B-1-34-:R-:W1:Y:S01]  /*0a90*/  LDS R6, [UR20+0x8] ;  /* 0x00000814ff067984 */ /* 0x01ae620008000800 */
[----:B------:R-:W-:-:S05]  /*0aa0*/  IMAD.MOV.U32 R7, RZ, RZ, 0x6000 ;  /* 0x00006000ff077424 */ /* 0x000fca00078e00ff */
[----:B-1----:R-:W-:-:S04]  /*0ab0*/  LOP3.LUT R6, R6, 0x6000, R7, 0xd8, !PT ;  /* 0x0000600006067812 */ /* 0x002fc800078ed807 */
[----:B------:R-:W-:-:S05]  /*0ac0*/  LOP3.LUT R6, R6, 0x400000, RZ, 0xb8, !PT ;  /* 0x0040000006067812 */ /* 0x000fca00078eb8ff */
[----:B------:R4:W-:Y:S02]  /*0ad0*/  STS [UR20+0x8], R6 ;  /* 0x00000806ff007988 */ /* 0x0009e40008000814 */
.L_x_28:
[----:B------:R-:W-:Y:S05]  /*0ae0*/  BSYNC B2 ;  /* 0x0000000000027941 */ /* 0x000fea0003800000 */
.L_x_24:
[----:B-1-34-:R-:W1:Y:S02]  /*0af0*/  @!P2 LDS R6, [UR20+0x8] ;  /* 0x00000814ff06a984 */ /* 0x01ae640008000800 */
[----:B-1----:R-:W-:-:S05]  /*0b00*/  @!P2 LOP3.LUT R6, R6, 0x8000, RZ, 0xb8, !PT ;  /* 0x000080000606a812 */ /* 0x002fca00078eb8ff */
[----:B------:R5:W-:Y:S02]  /*0b10*/  @!P2 STS [UR20+0x8], R6 ;  /* 0x00000806ff00a988 */ /* 0x000be40008000814 */
.L_x_29:
[----:B------:R-:W-:Y:S05]  /*0b20*/  BSYNC B3 ;  /* 0x0000000000037941 */ /* 0x000fea0003800000 */
.L_x_23:
[----:B------:R-:W-:Y:S05]  /*0b30*/  WARPSYNC.ALL ;  /* 0x0000000000007948 */ /* 0x000fea0003800000 */
[----:B------:R-:W-:-:S04]  /*0b40*/  UIADD3 UR31, UR5, 0x80, URZ ;  /* 0x00000080051f7890 */ /* 0x000fc8000fffe03f */
[----:B------:R-:W-:-:S04]  /*0b50*/  UIADD3 UR30, UP0, UR31, UR32, URZ ;  /* 0x000000201f1e7290 */ /* 0x000fc8000ff1e03f */
[----:B------:R-:W-:Y:S01]  /*0b60*/  ULEA.HI.X.SX32 UR31, UR31, UR33, 0x1, UP0 ;  /* 0x000000211f1f7291 */ /* 0x000fe200080f0e3f */
[----:B------:R-:W-:Y:S11]  /*0b70*/  @P0 BRA `(.L_x_30) ;  /* 0x0000000000280947 */ /* 0x000ff60003800000 */
[----:B-1-345:R-:W1:Y:S01]  /*0b80*/  S2R R6, SR_LANEID ;  /* 0x0000000000067919 */ /* 0x03ae620000000000 */
[----:B------:R-:W-:Y:S05]  /*0b90*/  WARPSYNC.ALL ;  /* 0x0000000000007948 */ /* 0x000fea0003800000 */
[----:B-1----:R-:W-:-:S05]  /*0ba0*/  IMAD.SHL.U32 R8, R6, 0x4, RZ ;  /* 0x0000000406087824 */ /* 0x002fca00078e00ff */
[----:B------:R-:W1:Y:S01]  /*0bb0*/  LDS R9, [R8+UR20] ;  /* 0x0000001408097984 */ /* 0x000e620008000800 */
[----:B------:R-:W-:-:S05]  /*0bc0*/  IADD3 R6, P1, R8, UR30, RZ ;  /* 0x0000001e08067c10 */ /* 0x000fca000ff3e0ff */
[----:B------:R-:W-:-:S05]  /*0bd0*/  IMAD.X R7, RZ, RZ, UR31, P1 ;  /* 0x0000001fff077e24 */ /* 0x000fca00088e06ff */
[----:B-1----:R1:W3:Y:S01]  /*0be0*/  ATOMG.E.EXCH.STRONG.GPU PT, RZ, [R6], R9 ;  /* 0x0000000906ff73a8 */ /* 0x0022e200041ee100 */
[----:B------:R-:W-:-:S04]  /*0bf0*/  DEPBAR {5,4,3,2,1,0} ;  /* 0x0000003f0000791a */ /* 0x000fc80000000000 */
[----:B------:R1:W-:Y:S01]  /*0c00*/  UTMACCTL.IV [UR30] ;  /* 0x000000001e0079b9 */ /* 0x0003e20008000000 */
[----:B------:R-:W-:Y:S01]  /*0c10*/  NOP ;  /* 0x0000000000007918 */ /* 0x000fe20000000000 */
.L_x_30:
[----:B------:R-:W-:Y:S05]  /*0c20*/  @P0 BRA `(.L_x_31) ;  /* 0x00000000000c0947 */ /* 0x000fea0003800000 */
[----:B------:R0:W-:Y:S01]  /*0c30*/  UTMACMDFLUSH ;  /* 0x00000000000079b7 */ /* 0x0001e20000000000 */
[----:B------:R-:W-:Y:S05]  /*0c40*/  @P0 BRA `(.L_x_31) ;  /* 0x0000000000040947 */ /* 0x000fea0003800000 */
[----:B------:R-:W-:-:S04]  /*0c50*/  DEPBAR.LE SB0, 0x0 ;  /* 0x000080000000791a */ /* 0x000fc80000000000 */
.L_x_31:
[----:B------:R-:W-:Y:S05]  /*0c60*/  WARPSYNC.ALL ;  /* 0x0000000000007948 */ /* 0x000fea0003800000 */
[----:B---3--:R-:W-:Y:S06]  /*0c70*/  BAR.SYNC.DEFER_BLOCKING 0x0 ;  /* 0x0000000000007b1d */ /* 0x008fec0000010000 */
[----:B------:R-:W-:Y:S02]  /*0c80*/  BSSY B3, `(.L_x_32) ;  /* 0x000000b000037945 */ /* 0x000fe40003800000 */
[----:B------:R-:W-:Y:S06]  /*0c90*/  BAR.SYNC.DEFER_BLOCKING 0x0 ;  /* 0x0000000000007b1d */ /* 0x000fec0000010000 */
[----:B------:R3:W-:Y:S01]  /*0ca0*/  @!P0 STS [R4], RZ ;  /* 0x000000ff04008388 */ /* 0x0007e20000000800 */
[----:B------:R-:W-:Y:S01]  /*0cb0*/  NOP ;  /* 0x0000000000007918 */ /* 0x000fe20000000000 */
[----:B------:R-:W-:Y:S05]  /*0cc0*/  @P2 BRA `(.L_x_33) ;  /* 0x0000000000182947 */ /* 0x000fea0003800000 */
[----:B--23--:R-:W2:Y:S01]  /*0cd0*/  LDS R4, [UR20+0x8] ;  /* 0x00000814ff047984 */ /* 0x00cea20008000800 */
[----:B-1----:R-:W1:Y:S01]  /*0ce0*/  LDC.64 R8, c[0x0][0x220] ;  /* 0x00008800ff087b82 */ /* 0x002e620000000a00 */
[----:B----4-:R-:W-:Y:S02]  /*0cf0*/  IMAD.MOV.U32 R7, RZ, RZ, 0x70 ;  /* 0x00000070ff077424 */ /* 0x010fe400078e00ff */
[----:B-1----:R1:W-:Y:S03]  /*0d00*/  STS.64 [UR20], R8 ;  /* 0x00000008ff007988 */ /* 0x0023e60008000a14 */
[----:B--2---:R-:W-:-:S05]  /*0d10*/  LOP3.LUT R4, R4, 0x10, R7, 0xd8, !PT ;  /* 0x0000001004047812 */ /* 0x004fca00078ed807 */
[----:B------:R1:W-:Y:S02]  /*0d20*/  STS [UR20+0x8], R4 ;  /* 0x00000804ff007988 */ /* 0x0003e40008000814 */
.L_x_33:
[----:B-1----:R-:W-:Y:S05]  /*0d30*/  BSYNC B3 ;  /* 0x0000000000037941 */ /* 0x002fea0003800000 */
.L_x_32:
[----:B------:R-:W-:Y:S04]  /*0d40*/  BSSY B3, `(.L_x_34) ;  /* 0x0000033000037945 */ /* 0x000fe80003800000 */
[----:B------:R-:W-:Y:S04]  /*0d50*/  BSSY B4, `(.L_x_35) ;  /* 0x000002e000047945 */ /* 0x000fe80003800000 */
[----:B------:R-:W-:Y:S05]  /*0d60*/  @P2 BRA `(.L_x_36) ;  /* 0x0000000000242947 */ /* 0x000fea0003800000 */
[----:B--23--:R-:W1:Y:S01]  /*0d70*/  LDS R4, [UR20+0x34] ;  /* 0x00003414ff047984 */ /* 0x00ce620008000800 */
[----:B----4-:R-:W-:-:S05]  /*0d80*/  IMAD.MOV.U32 R7, RZ, RZ, 0x3f000000 ;  /* 0x3f000000ff077424 */ /* 0x010fca00078e00ff */
[----:B-1----:R-:W-:-:S05]  /*0d90*/  LOP3.LUT R4, R4, 0xff000000, R7, 0xb8, !PT ;  /* 0xff00000004047812 */ /* 0x002fca00078eb807 */
[----:B------:R1:W-:Y:S01]  /*0da0*/  STS [UR20+0x34], R4 ;  /* 0x00003404ff007988 */ /* 0x0003e20008000814 */
[----:B------:R-:W-:Y:S05]  /*0db0*/  @P2 BRA `(.L_x_37) ;  /* 0x0000000000182947 */ /* 0x000fea0003800000 */
[----:B-1----:R-:W1:Y:S01]  /*0dc0*/  LDS R4, [UR20+0x38] ;  /* 0x00003814ff047984 */ /* 0x002e620008000800 */
[----:B------:R-:W-:-:S05]  /*0dd0*/  IMAD.MOV.U32 R7, RZ, RZ, 0x7f ;  /* 0x0000007fff077424 */ /* 0x000fca00078e00ff */
[----:B-1----:R-:W-:-:S05]  /*0de0*/  LOP3.LUT R4, R4, 0xff, R7, 0xb8, !PT ;  /* 0x000000ff04047812 */ /* 0x002fca00078eb807 */
[----:B------:R1:W-:Y:S02]  /*0df0*/  STS [UR20+0x38], R4 ;  /* 0x00003804ff007988 */ /* 0x0003e40008000814 */
.L_x_36:
[----:B------:R-:W-:Y:S05]  /*0e00*/  @P2 BRA `(.L_x_38) ;  /* 0x00000000000c2947 */ /* 0x000fea0003800000 */
[----:B------:R1:W-:Y:S02]  /*0e10*/  STS [UR20+0x20], R5 ;  /* 0x00002005ff007988 */ /* 0x0003e40008000814 */
.L_x_37:
[----:B------:R-:W-:Y:S05]  /*0e20*/  @P2 BRA `(.L_x_39) ;  /* 0x0000000000242947 */ /* 0x000fea0003800000 */
[----:B------:R1:W-:Y:S02]  /*0e30*/  STS [UR20+0x24], R3 ;  /* 0x00002403ff007988 */ /* 0x0003e40008000814 */
.L_x_38:
[----:B------:R-:W-:Y:S05]  /*0e40*/  @P2 BRA `(.L_x_40) ;  /* 0x00000000002c2947 */ /* 0x000fea0003800000 */
[----:B-1----:R-:W1:Y:S01]  /*0e50*/  LDS R3, [UR20+0x1c] ;  /* 0x00001c14ff037984 */ /* 0x002e620008000800 */
[----:B--234-:R-:W5:Y:S02]  /*0e60*/  LDC.64 R4, c[0x0][0x248] ;  /* 0x00009200ff047b82 */ /* 0x01cf640000000a00 */
[--C-:B-----5:R-:W-:Y:S02]  /*0e70*/  SHF.R.U32.HI R6, RZ, 0x4, R5.reuse ;  /* 0x00000004ff067819 */ /* 0x120fe40000011605 */
[----:B------:R-:W-:-:S05]  /*0e80*/  SHF.R.U64 R4, R4, 0x4, R5 ;  /* 0x0000000404047819 */ /* 0x000fca0000001205 */
[----:B------:R2:W-:Y:S01]  /*0e90*/  STS [UR20+0xc], R4 ;  /* 0x00000c04ff007988 */ /* 0x0005e20008000814 */
[----:B-1----:R-:W-:-:S05]  /*0ea0*/  LOP3.LUT R3, R3, 0xf, R6, 0xb8, !PT ;  /* 0x0000000f03037812 */ /* 0x002fca00078eb806 */
[----:B------:R2:W-:Y:S02]  /*0eb0*/  STS [UR20+0x1c], R3 ;  /* 0x00001c03ff007988 */ /* 0x0005e40008000814 */
.L_x_39:
[----:B------:R-:W-:Y:S05]  /*0ec0*/  @P2 BRA `(.L_x_41) ;  /* 0x00000000001c2947 */ /* 0x000fea0003800000 */
[----:B--2---:R-:W2:Y:S02]  /*0ed0*/  LDS R3, [UR20+0x34] ;  /* 0x00003414ff037984 */ /* 0x004ea40008000800 */
[----:B--2---:R-:W-:-:S05]  /*0ee0*/  LOP3.LUT R3, R3, 0x7, RZ, 0xb8, !PT ;  /* 0x0000000703037812 */ /* 0x004fca00078eb8ff */
[----:B------:R2:W-:Y:S02]  /*0ef0*/  STS [UR20+0x34], R3 ;  /* 0x00003403ff007988 */ /* 0x0005e40008000814 */
.L_x_40:
[----:B------:R-:W-:Y:S05]  /*0f00*/  @P2 BRA `(.L_x_42) ;  /* 0x00000000001c2947 */ /* 0x000fea0003800000 */
[----:B-12---:R-:W1:Y:S02]  /*0f10*/  LDS R3, [UR20+0x34] ;  /* 0x00003414ff037984 */ /* 0x006e640008000800 */
[----:B-1----:R-:W-:-:S05]  /*0f20*/  LOP3.LUT R3, R3, 0x38, RZ, 0xb8, !PT ;  /* 0x0000003803037812 */ /* 0x002fca00078eb8ff */
[----:B------:R1:W-:Y:S02]  /*0f30*/  STS [UR20+0x34], R3 ;  /* 0x00003403ff007988 */ /* 0x0003e40008000814 */
.L_x_41:
[----:B------:R-:W-:Y:S05]  /*0f40*/  @P2 BRA `(.L_x_43) ;  /* 0x00000000001c2947 */ /* 0x000fea0003800000 */
[----:B-12---:R-:W1:Y:S02]  /*0f50*/  LDS R3, [UR20+0x8] ;  /* 0x00000814ff037984 */ /* 0x006e640008000800 */
[----:B-1----:R-:W-:-:S05]  /*0f60*/  LOP3.LUT R3, R3, 0x780, RZ, 0xb8, !PT ;  /* 0x0000078003037812 */ /* 0x002fca00078eb8ff */
[----:B------:R1:W-:Y:S02]  /*0f70*/  STS [UR20+0x8], R3 ;  /* 0x00000803ff007988 */ /* 0x0003e40008000814 */
.L_x_42:
[----:B------:R-:W-:Y:S05]  /*0f80*/  @P2 BRA `(.L_x_44) ;  /* 0x0000000000282947 */ /* 0x000fea0003800000 */
[----:B-12---:R-:W1:Y:S02]  /*0f90*/  LDS R3, [UR20+0x8] ;  /* 0x00000814ff037984 */ /* 0x006e640008000800 */
[----:B-1----:R-:W-:-:S05]  /*0fa0*/  LOP3.LUT R3, R3, 0x1800, RZ, 0xb8, !PT ;  /* 0x0000180003037812 */ /* 0x002fca00078eb8ff */
[----:B------:R1:W-:Y:S02]  /*0fb0*/  STS [UR20+0x8], R3 ;  /* 0x00000803ff007988 */ /* 0x0003e40008000814 */
.L_x_43:
[----:B------:R-:W-:Y:S05]  /*0fc0*/  @P2 BREAK B4 ;  /* 0x0000000000042942 */ /* 0x000fea0003800000 */
[----:B------:R-:W-:Y:S05]  /*0fd0*/  @P2 BRA `(.L_x_45) ;  /* 0x0000000000242947 */ /* 0x000fea0003800000 */
[----:B-12---:R-:W1:Y:S01]  /*0fe0*/  LDS R3, [UR20+0x8] ;  /* 0x00000814ff037984 */ /* 0x006e620008000800 */
[----:B---3--:R-:W-:-:S05]  /*0ff0*/  IMAD.MOV.U32 R4, RZ, RZ, 0x6000 ;  /* 0x00006000ff047424 */ /* 0x008fca00078e00ff */
[----:B-1----:R-:W-:-:S04]  /*1000*/  LOP3.LUT R3, R3, 0x4000, R4, 0xd8, !PT ;  /* 0x0000400003037812 */ /* 0x002fc800078ed804 */
[----:B------:R-:W-:-:S05]  /*1010*/  LOP3.LUT R3, R3, 0x400000, RZ, 0xb8, !PT ;  /* 0x0040000003037812 */ /* 0x000fca00078eb8ff */
[----:B------:R1:W-:Y:S02]  /*1020*/  STS [UR20+0x8], R3 ;  /* 0x00000803ff007988 */ /* 0x0003e40008000814 */
.L_x_44:
[----:B------:R-:W-:Y:S05]  /*1030*/  BSYNC B4 ;  /* 0x0000000000047941 */ /* 0x000fea0003800000 */
.L_x_35:
[----:B-12---:R-:W1:Y:S02]  /*1040*/  @!P2 LDS R3, [UR20+0x8] ;  /* 0x00000814ff03a984 */ /* 0x006e640008000800 */
[----:B-1----:R-:W-:-:S05]  /*1050*/  @!P2 LOP3.LUT R3, R3, 0x8000, RZ, 0xb8, !PT ;  /* 0x000080000303a812 */ /* 0x002fca00078eb8ff */
[----:B------:R1:W-:Y:S02]  /*1060*/  @!P2 STS [UR20+0x8], R3 ;  /* 0x00000803ff00a988 */ /* 0x0003e40008000814 */
.L_x_45:
[----:B------:R-:W-:Y:S05]  /*1070*/  BSYNC B3 ;  /* 0x0000000000037941 */ /* 0x000fea0003800000 */
.L_x_34:
[----:B------:R-:W-:Y:S05]  /*1080*/  WARPSYNC.ALL ;  /* 0x0000000000007948 */ /* 0x000fea0003800000 */
[----:B------:R-:W-:Y:S01]  /*1090*/  UIADD3 UR5, UR5, 0x100, URZ ;  /* 0x0000010005057890 */ /* 0x000fe2000fffe03f */
[----:B------:R-:W-:Y:S02]  /*10a0*/  ISETP.GE.AND P1, PT, R11, 0x1, PT ;  /* 0x000000010b00780c */ /* 0x000fe40003f26270 */
[----:B------:R-:W-:Y:S02]  /*10b0*/  CS2R R56, SRZ ;  /* 0x0000000000387805 */ /* 0x000fe4000001ff00 */
[----:B------:R-:W-:Y:S01]  /*10c0*/  CS2R R58, SRZ ;  /* 0x00000000003a7805 */ /* 0x000fe2000001ff00 */
[----:B------:R-:W-:Y:S01]  /*10d0*/  UIADD3 UR32, UP0, UR5, UR32, URZ ;  /* 0x0000002005207290 */ /* 0x000fe2000ff1e03f */
[----:B------:R-:W-:-:S02]  /*10e0*/  CS2R R60, SRZ ;  /* 0x00000000003c7805 */ /* 0x000fc4000001ff00 */
[----:B------:R-:W-:Y:S02]  /*10f0*/  CS2R R62, SRZ ;  /* 0x00000000003e7805 */ /* 0x000fe4000001ff00 */
[----:B------:R-:W-:Y:S01]  /*1100*/  CS2R R64, SRZ ;  /* 0x0000000000407805 */ /* 0x000fe2000001ff00 */
[----:B------:R-:W-:Y:S01]  /*1110*/  ULEA.HI.X.SX32 UR33, UR5, UR33, 0x1, UP0 ;  /* 0x0000002105217291 */ /* 0x000fe200080f0e3f */
[----:B------:R-:W-:Y:S02]  /*1120*/  CS2R R66, SRZ ;  /* 0x0000000000427805 */ /* 0x000fe4000001ff00 */
[----:B------:R-:W-:Y:S02]  /*1130*/  CS2R R68, SRZ ;  /* 0x0000000000447805 */ /* 0x000fe4000001ff00 */
[----:B------:R-:W-:Y:S02]  /*1140*/  CS2R R70, SRZ ;  /* 0x0000000000467805 */ /* 0x000fe4000001ff00 */
[----:B------:R-:W-:-:S02]  /*1150*/  CS2R R72, SRZ ;  /* 0x0000000000487805 */ /* 0x000fc4000001ff00 */
[----:B------:R-:W-:Y:S02]  /*1160*/  CS2R R74, SRZ ;  /* 0x00000000004a7805 */ /* 0x000fe4000001ff00 */
[----:B------:R-:W-:Y:S02]  /*1170*/  CS2R R76, SRZ ;  /* 0x00000000004c7805 */ /* 0x000fe4000001ff00 */
        /* <DEDUP_REMOVED lines=9> */
[----:B------:R-:W-:Y:S01]  /*1210*/  CS2R R32, SRZ ;  /* 0x0000000000207805 */ /* 0x000fe2000001ff00 */
[----:B------:R-:W-:Y:S01]  /*1220*/  IMAD.MOV.U32 R34, RZ, RZ, RZ ;  /* 0x000000ffff227224 */ /* 0x000fe200078e00ff */
[----:B------:R-:W-:Y:S06]  /*1230*/  @P0 BRA `(.L_x_46) ;  /* 0x0000000000280947 */ /* 0x000fec0003800000 */
[----:B-12---:R-:W4:Y:S01]  /*1240*/  S2R R3, SR_LANEID ;  /* 0x0000000000037919 */ /* 0x006f220000000000 */
[----:B------:R-:W-:Y:S05]  /*1250*/  WARPSYNC.ALL ;  /* 0x0000000000007948 */ /* 0x000fea0003800000 */
[----:B----45:R-:W-:-:S05]  /*1260*/  IMAD.SHL.U32 R6, R3, 0x4, RZ ;  /* 0x0000000403067824 */ /* 0x030fca00078e00ff */
[----:B------:R-:W1:Y:S01]  /*1270*/  LDS R3, [R6+UR20] ;  /* 0x0000001406037984 */ /* 0x000e620008000800 */
[----:B---3--:R-:W-:-:S05]  /*1280*/  IADD3 R4, P3, R6, UR32, RZ ;  /* 0x0000002006047c10 */ /* 0x008fca000ff7e0ff */
[----:B------:R-:W-:-:S05]  /*1290*/  IMAD.X R5, RZ, RZ, UR33, P3 ;  /* 0x00000021ff057e24 */ /* 0x000fca00098e06ff */
[----:B-1----:R1:W2:Y:S01]  /*12a0*/  ATOMG.E.EXCH.STRONG.GPU PT, RZ, [R4], R3 ;  /* 0x0000000304ff73a8 */ /* 0x0022a200041ee100 */
[----:B------:R-:W-:-:S04]  /*12b0*/  DEPBAR {5,4,3,2,1,0} ;  /* 0x0000003f0000791a */ /* 0x000fc80000000000 */
[----:B------:R1:W-:Y:S01]  /*12c0*/  UTMACCTL.IV [UR32] ;  /* 0x00000000200079b9 */ /* 0x0003e20008000000 */
[----:B------:R-:W-:Y:S01]  /*12d0*/  NOP ;  /* 0x0000000000007918 */ /* 0x000fe20000000000 */
.L_x_46:
[----:B------:R-:W-:Y:S05]  /*12e0*/  @P0 BRA `(.L_x_47) ;  /* 0x00000000000c0947 */ /* 0x000fea0003800000 */
[----:B------:R0:W-:Y:S01]  /*12f0*/  UTMACMDFLUSH ;  /* 0x00000000000079b7 */ /* 0x0001e20000000000 */
[----:B------:R-:W-:Y:S05]  /*1300*/  @P0 BRA `(.L_x_47) ;  /* 0x0000000000040947 */ /* 0x000fea0003800000 */
[----:B------:R-:W-:-:S04]  /*1310*/  DEPBAR.LE SB0, 0x0 ;  /* 0x000080000000791a */ /* 0x000fc80000000000 */
.L_x_47:
[----:B------:R-:W-:Y:S05]  /*1320*/  WARPSYNC.ALL ;  /* 0x0000000000007948 */ /* 0x000fea0003800000 */
[----:B--2---:R-:W-:Y:S01]  /*1330*/  BAR.SYNC.DEFER_BLOCKING 0x0 ;  /* 0x0000000000007b1d */ /* 0x004fe20000010000 */
[----:B------:R-:W-:Y:S01]  /*1340*/  USHF.L.U32 UR15, UR34, 0x7, URZ ;  /* 0x00000007220f7899 */ /* 0x000fe2000800063f */
[----:B------:R-:W-:Y:S01]  /*1350*/  IMAD.MOV.U32 R35, RZ, RZ, RZ ;  /* 0x000000ffff237224 */ /* 0x000fe200078e00ff */
[----:B------:R-:W-:Y:S02]  /*1360*/  CS2R R36, SRZ ;  /* 0x0000000000247805 */ /* 0x000fe4000001ff00 */
[----:B------:R-:W-:-:S02]  /*1370*/  CS2R R38, SRZ ;  /* 0x0000000000267805 */ /* 0x000fc4000001ff00 */
[----:B------:R-:W-:Y:S01]  /*1380*/  CS2R R40, SRZ ;  /* 0x0000000000287805 */ /* 0x000fe2000001ff00 */
[----:B------:R-:W-:Y:S01]  /*1390*/  VOTEU.ALL UP0, P2 ;  /* 0x00000000003f7886 */ /* 0x000fe20001000000 */
[----:B------:R-:W-:Y:S01]  /*13a0*/  UMOV UR6, 0x1 ;  /* 0x0000000100067882 */ /* 0x000fe20000000000 */
[----:B------:R-:W-:Y:S01]  /*13b0*/  VOTEU.ALL UP1, P2 ;  /* 0x00000000003f7886 */ /* 0x000fe20001020000 */
[----:B------:R-:W-:Y:S01]  /*13c0*/  VOTEU.ALL UP2, P2 ;  /* 0x00000000003f7886 */ /* 0x000fe20001040000 */
[----:B------:R-:W-:Y:S01]  /*13d0*/  VOTEU.ALL UP3, P2 ;  /* 0x00000000003f7886 */ /* 0x000fe20001060000 */
[----:B------:R-:W-:-:S04]  /*13e0*/  @!UP0 UIADD3 UR8, -UR6, 0x100000, URZ ;  /* 0x0010000006088890 */ /* 0x000fc8000fffe13f */
[----:B------:R-:W-:Y:S02]  /*13f0*/  @!UP0 USHF.L.U32 UR9, UR8, 0xb, URZ ;  /* 0x0000000b08098899 */ /* 0x000fe4000800063f */
[----:B------:R-:W-:Y:S01]  /*1400*/  @!UP0 USHF.L.U32 UR8, UR8, 0x1, URZ ;  /* 0x0000000108088899 */ /* 0x000fe2000800063f */
[----:B------:R-:W-:Y:S01]  /*1410*/  CS2R R42, SRZ ;  /* 0x00000000002a7805 */ /* 0x000fe2000001ff00 */
        /* <DEDUP_REMOVED lines=12> */
[----:B------:R-:W-:Y:S01]  /*14e0*/  VOTEU.ALL UP0, P2 ;  /* 0x00000000003f7886 */ /* 0x000fe20001000000 */
[----:B------:R-:W-:Y:S02]  /*14f0*/  CS2R R50, SRZ ;  /* 0x0000000000327805 */ /* 0x000fe4000001ff00 */
[----:B------:R-:W-:Y:S02]  /*1500*/  CS2R R52, SRZ ;  /* 0x0000000000347805 */ /* 0x000fe4000001ff00 */
[----:B------:R-:W-:Y:S01]  /*1510*/  CS2R R54, SRZ ;  /* 0x0000000000367805 */ /* 0x000fe2000001ff00 */
[----:B------:R-:W2:Y:S02]  /*1520*/  FENCE.VIEW.ASYNC.S ;  /* 0x00000000000073c6 */ /* 0x000ea40000000000 */
[----:B--2---:R-:W2:Y:S02]  /*1530*/  @!UP0 SYNCS.EXCH.64 URZ, [UR20+0x18000], UR8 ;  /* 0x01800008143f85b2 */ /* 0x004ea40008000100 */
[----:B--2---:R-:W-:Y:S06]  /*1540*/  BAR.SYNC.DEFER_BLOCKING 0x0 ;  /* 0x0000000000007b1d */ /* 0x004fec0000010000 */
[----:B------:R2:W4:Y:S02]  /*1550*/  @!UP1 SYNCS.EXCH.64 URZ, [UR20+0x18008], UR10 ;  /* 0x0180080a143f95b2 */ /* 0x0005240008000100 */
[----:B----4-:R-:W-:Y:S01]  /*1560*/  BAR.SYNC.DEFER_BLOCKING 0x0 ;  /* 0x0000000000007b1d */ /* 0x010fe20000010000 */
[----:B--2---:R-:W-:-:S05]  /*1570*/  USHF.L.U32 UR11, UR23, 0x6, URZ ;  /* 0x00000006170b7899 */ /* 0x004fca000800063f */
[----:B------:R2:W4:Y:S02]  /*1580*/  @!UP2 SYNCS.EXCH.64 URZ, [UR20+0x18010], UR12 ;  /* 0x0180100c143fa5b2 */ /* 0x0005240008000100 */
[----:B----4-:R-:W-:Y:S06]  /*1590*/  BAR.SYNC.DEFER_BLOCKING 0x0 ;  /* 0x0000000000007b1d */ /* 0x010fec0000010000 */
[----:B------:R2:W4:Y:S01]  /*15a0*/  @!UP3 SYNCS.EXCH.64 URZ, [UR20+0x18018], UR6 ;  /* 0x01801806143fb5b2 */ /* 0x0005220008000100 */
[----:B------:R-:W-:Y:S05]  /*15b0*/  @!P1 BRA `(.L_x_48) ;  /* 0x0000000400b09947 */ /* 0x000fea0003800000 */
        /* <DEDUP_REMOVED lines=31> */
[----:B------:R-:W-:Y:S01]  /*17b0*/  CS2R R54, SRZ ;  /* 0x0000000000367805 */ /* 0x000fe2000001ff00 */
[----:B------:R-:W-:Y:S01]  /*17c0*/  UMOV UR5, URZ ;  /* 0x0000003f00057c82 */ /* 0x000fe20008000000 */
[----:B------:R-:W-:-:S05]  /*17d0*/  UMOV UR14, URZ ;  /* 0x0000003f000e7c82 */ /* 0x000fca0008000000 */
.L_x_50:
[----:B----4-:R-:W-:Y:S01]  /*17e0*/  BAR.SYNC.DEFER_BLOCKING 0x0 ;  /* 0x0000000000007b1d */ /* 0x010fe20000010000 */
[----:B------:R-:W-:Y:S01]  /*17f0*/  ULEA UR18, UR5, UR20, 0x3 ;  /* 0x0000001405127291 */ /* 0x000fe2000f8e183f */
[----:B-1----:R-:W-:Y:S01]  /*1800*/  @!P2 IMAD.MOV.U32 R3, RZ, RZ, 0x6000 ;  /* 0x00006000ff03a424 */ /* 0x002fe200078e00ff */
[----:B------:R-:W-:Y:S01]  /*1810*/  ELECT P0, URZ, PT ;  /* 0x00000000003f782f */ /* 0x000fe20003800000 */
[----:B--2---:R-:W-:-:S03]  /*1820*/  ULEA UR12, UR5, UR20, 0xe ;  /* 0x00000014050c7291 */ /* 0x004fc6000f8e703f */
[----:B------:R-:W-:Y:S02]  /*1830*/  ISETP.LT.U32.AND P0, PT, R2, 0x20, P0 ;  /* 0x000000200200780c */ /* 0x000fe40000701070 */
[----:B------:R-:W-:Y:S01]  /*1840*/  ELECT P1, URZ, PT ;  /* 0x00000000003f782f */ /* 0x000fe20003820000 */
[----:B------:R-:W-:-:S03]  /*1850*/  ULEA UR8, UR5, UR20, 0xd ;  /* 0x0000001405087291 */ /* 0x000fc6000f8e683f */
[----:B------:R-:W-:Y:S01]  /*1860*/  ISETP.LT.U32.AND P1, PT, R2, 0x20, P1 ;  /* 0x000000200200780c */ /* 0x000fe20000f21070 */
[----:B------:R-:W-:Y:S01]  /*1870*/  UMOV UR10, UR14 ;  /* 0x0000000e000a7c82 */ /* 0x000fe20008000000 */
[----:B------:R-:W-:-:S05]  /*1880*/  UIADD3 UR8, UR8, 0x10000, URZ ;  /* 0x0001000008087890 */ /* 0x000fca000fffe03f */
[----:B------:R-:W-:Y:S01]  /*1890*/  VOTEU.ANY UP0, P0 ;  /* 0x00000000003f7886 */ /* 0x000fe20000000100 */
[----:B------:R-:W-:Y:S01]  /*18a0*/  VOTEU.ANY UP2, P0 ;  /* 0x00000000003f7886 */ /* 0x000fe20000040100 */
[----:B------:R1:W-:Y:S01]  /*18b0*/  @!P2 SYNCS.ARRIVE.TRANS64 RZ, [UR18+0x18000], R3 ;  /* 0x01800003ffffa9a7 */ /* 0x0003e20008000012 */
[----:B------:R2:W-:Y:S06]  /*18c0*/  MEMBAR.ALL.CTA ;  /* 0x0000000000007992 */ /* 0x0005ec0000008000 */
[----:B--2---:R-:W2:Y:S01]  /*18d0*/  FENCE.VIEW.ASYNC.S ;  /* 0x00000000000073c6 */ /* 0x004ea20000000000 */
[----:B------:R-:W-:Y:S01]  /*18e0*/  @UP0 UIADD3 UR13, UR18, 0x18000, URZ ;  /* 0x00018000120d0890 */ /* 0x000fe2000fffe03f */
[----:B------:R-:W-:Y:S01]  /*18f0*/  @UP0 UMOV UR6, UR28 ;  /* 0x0000001c00060c82 */ /* 0x000fe20008000000 */
[----:B------:R-:W-:Y:S01]  /*1900*/  @UP0 UMOV UR7, UR29 ;  /* 0x0000001d00070c82 */ /* 0x000fe20008000000 */
[----:B--2---:R-:W-:Y:S01]  /*1910*/  VOTEU.ANY UP1, P1 ;  /* 0x00000000003f7886 */ /* 0x004fe20000820100 */
[----:B------:R-:W-:Y:S01]  /*1920*/  VOTEU.ANY UP3, P1 ;  /* 0x00000000003f7886 */ /* 0x000fe20000860100 */
[----:B-1----:R-:W-:-:S03]  /*1930*/  IMAD.U32 R3, RZ, RZ, UR4 ;  /* 0x00000004ff037e24 */ /* 0x002fc6000f8e00ff */
[----:B------:R-:W-:Y:S01]  /*1940*/  @UP1 UIADD3 UR9, UR18, 0x18000, URZ ;  /* 0x0001800012091890 */ /* 0x000fe2000fffe03f */
[----:B------:R-:W-:Y:S01]  /*1950*/  @UP1 UMOV UR16, UR30 ;  /* 0x0000001e00101c82 */ /* 0x000fe20008000000 */
[----:B------:R-:W-:Y:S01]  /*1960*/  @UP1 UMOV UR17, UR31 ;  /* 0x0000001f00111c82 */ /* 0x000fe20008000000 */
[----:B------:R-:W-:Y:S01]  /*1970*/  SHF.L.U32 R3, R3, 0x1f, RZ ;  /* 0x0000001f03037819 */ /* 0x000fe200000006ff */
[----:B------:R-:W-:Y:S06]  /*1980*/  BAR.SYNC.DEFER_BLOCKING 0x0 ;  /* 0x0000000000007b1d */ /* 0x000fec0000010000 */
[----:B------:R1:W-:Y:S02]  /*1990*/  @UP2 UTMALDG.2D [UR12], [UR6] ;  /* 0x0000000c060025b4 */ /* 0x0003e40008008000 */
[----:B------:R-:W-:Y:S06]  /*19a0*/  BAR.SYNC.DEFER_BLOCKING 0x0 ;  /* 0x0000000000007b1d */ /* 0x000fec0000010000 */
[----:B------:R1:W-:Y:S02]  /*19b0*/  @UP3 UTMALDG.2D [UR8], [UR16] ;  /* 0x00000008100035b4 */ /* 0x0003e40008008000 */
[----:B------:R-:W-:Y:S06]  /*19c0*/  BAR.SYNC.DEFER_BLOCKING 0x0 ;  /* 0x0000000000007b1d */ /* 0x000fec0000010000 */
[----:B------:R-:W2:Y:S02]  /*19d0*/  SYNCS.PHASECHK.TRANS64.TRYWAIT P0, [UR18+0x18000], R3 ;  /* 0x01800003ff0075a7 */ /* 0x000ea40008000152 */
[----:B-12---:R-:W-:Y:S05]  /*19e0*/  @!P0 BRA `(.L_x_49) ;  /* 0x00000008002c8947 */ /* 0x006fea0003800000 */
.L_x_51:
[----:B------:R-:W-:Y:S01]  /*19f0*/  USHF.R.U32.HI UR16, URZ, 0x4, UR12 ;  /* 0x000000043f107899 */ /* 0x000fe2000801160c */
[----:B------:R-:W-:Y:S02]  /*1a00*/  WARPGROUP.DEPBAR.LE gsb0, 0x0 ;  /* 0x00008000000079c5 */ /* 0x000fe40000010000 */
[----:B------:R-:W-:Y:S01]  /*1a10*/  USHF.R.U32.HI UR18, URZ, 0x4, UR8 ;  /* 0x000000043f127899 */ /* 0x000fe20008011608 */
[----:B------:R-:W-:Y:S01]  /*1a20*/  WARPGROUP.ARRIVE ;  /* 0x00000000000079c5 */ /* 0x000fe20000000000 */
[----:B------:R-:W-:Y:S01]  /*1a30*/  USGXT.U32 UR16, UR16, 0xe ;  /* 0x0000000e1010789a */ /* 0x000fe20008000000 */
[----:B------:R-:W1:Y:S01]  /*1a40*/  LDC R3, c[0x0][0x230] ;  /* 0x00008c00ff037b82 */ /* 0x000e620000000800 */
[----:B------:R-:W-:Y:S01]  /*1a50*/  USGXT.U32 UR18, UR18, 0xe ;  /* 0x0000000e1212789a */ /* 0x000fe20008000000 */
[----:B------:R-:W-:Y:S01]  /*1a60*/  UMOV UR17, 0x40000040 ;  /* 0x4000004000117882 */ /* 0x000fe20000000000 */
[----:B------:R-:W-:Y:S01]  /*1a70*/  UMOV UR19, 0x40000040 ;  /* 0x4000004000137882 */ /* 0x000fe20000000000 */
[----:B------:R-:W-:-:S02]  /*1a80*/  UIADD3 UR24, UP0, UR16, 0x2, URZ ;  /* 0x0000000210187890 */ /* 0x000fc4000ff1e03f */
[----:B------:R-:W-:Y:S01]  /*1a90*/  UIADD3 UR26, UP1, UR18, 0x2, URZ ;  /* 0x00000002121a7890 */ /* 0x000fe2000ff3e03f */
[----:B------:R-:W-:-:S03]  /*1aa0*/  UMOV UR6, URZ ;  /* 0x0000003f00067c82 */ /* 0x000fc60008000000 */
[----:B------:R-:W-:Y:S01]  /*1ab0*/  QGMMA.64x64x32.F32.E4M3.E4M3 R56, gdesc[UR16], R56 ;  /* 0x00e00000103879f3 */ /* 0x000fe20008700838 */
[----:B------:R-:W-:Y:S01]  /*1ac0*/  UMOV UR7, URZ ;  /* 0x0000003f00077c82 */ /* 0x000fe20008000000 */
[----:B------:R-:W-:Y:S02]  /*1ad0*/  UIADD3.X UR25, UR6, 0x40000040, URZ, UP0, !UPT ;  /* 0x4000004006197890 */ /* 0x000fe400087fe43f */
[----:B------:R-:W-:Y:S02]  /*1ae0*/  UIADD3.X UR27, UR7, 0x40000040, URZ, UP1, !UPT ;  /* 0x40000040071b7890 */ /* 0x000fe40008ffe43f */
[----:B------:R-:W-:Y:S02]  /*1af0*/  UIADD3.64 UR36, UR24, 0x2, URZ ;  /* 0x0000000218247897 */ /* 0x000fe4000fffe03f */
[----:B------:R-:W-:Y:S02]  /*1b00*/  UIADD3.64 UR38, UR26, 0x2, URZ ;  /* 0x000000021a267897 */ /* 0x000fe4000fffe03f */
[----:B------:R-:W-:-:S02]  /*1b10*/  UIADD3.64 UR40, UR24, 0x4, URZ ;  /* 0x0000000418287897 */ /* 0x000fc4000fffe03f */
[----:B------:R-:W-:Y:S02]  /*1b20*/  UIADD3.64 UR42, UR26, 0x4, URZ ;  /* 0x000000041a2a7897 */ /* 0x000fe4000fffe03f */
[----:B------:R-:W-:Y:S02]  /*1b30*/  UIADD3.64 UR16, UR24, 0x1fe, URZ ;  /* 0x000001fe18107897 */ /* 0x000fe4000fffe03f */
[----:B------:R-:W-:Y:S02]  /*1b40*/  UIADD3 UR14, UR14, 0x80, URZ ;  /* 0x000000800e0e7890 */ /* 0x000fe4000fffe03f */
[----:B------:R-:W-:-:S04]  /*1b50*/  UIADD3 UR5, UR5, 0x1, URZ ;  /* 0x0000000105057890 */ /* 0x000fc8000fffe03f */
[----:B-1----:R-:W-:Y:S01]  /*1b60*/  ISETP.LE.AND P0, PT, R3, UR14, PT ;  /* 0x0000000e03007c0c */ /* 0x002fe2000bf03270 */
[----:B------:R-:W-:-:S04]  /*1b70*/  UISETP.NE.U32.AND UP0, UPT, UR5, 0x4, UPT ;  /* 0x000000040500788c */ /* 0x000fc8000bf05070 */
[----:B------:R-:W-:Y:S02]  /*1b80*/  USEL UR6, URZ, 0x1, UP0 ;  /* 0x000000013f067887 */ /* 0x000fe40008000000 */
[----:B------:R-:W-:Y:S02]  /*1b90*/  USEL UR5, UR5, URZ, UP0 ;  /* 0x0000003f05057287 */ /* 0x000fe40008000000 */
[----:B------:R-:W-:Y:S01]  /*1ba0*/  ULOP3.LUT UR4, UR4, UR6, URZ, 0x3c, !UPT ;  /* 0x0000000604047292 */ /* 0x000fe2000f8e3c3f */
[----:B------:R-:W-:Y:S04]  /*1bb0*/  QGMMA.64x64x32.F32.E4M3.E4M3 R56, gdesc[UR24], R56 ;  /* 0x00e00000183879f3 */ /* 0x000fe80008700838 */
[----:B------:R-:W-:Y:S01]  /*1bc0*/  QGMMA.64x64x32.F32.E4M3.E4M3 R56, gdesc[UR36], R56 ;  /* 0x00e00000243879f3 */ /* 0x000fe20008700838 */
[----:B------:R-:W-:-:S03]  /*1bd0*/  UIADD3.64 UR36, UR24, 0x202, URZ ;  /* 0x0000020218247897 */ /* 0x000fc6000fffe03f */
[----:B------:R-:W-:Y:S01]  /*1be0*/  QGMMA.64x64x32.F32.E4M3.E4M3 R56, gdesc[UR40], R56 ;  /* 0x00e00000283879f3 */ /* 0x000fe20008700838 */
[----:B------:R-:W-:-:S03]  /*1bf0*/  UIADD3.64 UR40, UR24, 0x204, URZ ;  /* 0x0000020418287897 */ /* 0x000fc6000fffe03f */
[----:B------:R-:W-:Y:S01]  /*1c00*/  QGMMA.64x64x32.F32.E4M3.E4M3 R24, gdesc[UR16], R24 ;  /* 0x00e00000101879f3 */ /* 0x000fe20008700818 */
[----:B------:R-:W-:Y:S01]  /*1c10*/  UIADD3.64 UR16, UR24, 0x200, URZ ;  /* 0x0000020018107897 */ /* 0x000fe2000fffe03f */
[----:B------:R-:W-:Y:S01]  /*1c20*/  UMOV UR18, UR26 ;  /* 0x0000001a00127c82 */ /* 0x000fe20008000000 */
[----:B------:R-:W-:-:S07]  /*1c30*/  UMOV UR19, UR27 ;  /* 0x0000001b00137c82 */ /* 0x000fce0008000000 */
[----:B------:R-:W-:Y:S04]  /*1c40*/  QGMMA.64x64x32.F32.E4M3.E4M3 R24, gdesc[UR16], R24 ;  /* 0x00e00000101879f3 */ /* 0x000fe80008700818 */
[----:B------:R-:W-:Y:S04]  /*1c50*/  QGMMA.64x64x32.F32.E4M3.E4M3 R24, gdesc[UR36], R24 ;  /* 0x00e00000241879f3 */ /* 0x000fe80008700818 */
[----:B------:R-:W-:Y:S01]  /*1c60*/  QGMMA.64x64x32.F32.E4M3.E4M3 R24, gdesc[UR40], R24, gsb0 ;  /* 0x00e00000281879f3 */ /* 0x000fe20008000818 */
[----:B------:R-:W-:Y:S05]  /*1c70*/  @!P0 BRA `(.L_x_50) ;  /* 0xfffffff800d88947 */ /* 0x000fea000383ffff */
.L_x_48:
[----:B------:R-:W-:Y:S02]  /*1c80*/  WARPGROUP.DEPBAR.LE gsb0, 0x0 ;  /* 0x00008000000079c5 */ /* 0x000fe40000010000 */
[----:B----4-:R-:W-:Y:S01]  /*1c90*/  BAR.SYNC.DEFER_BLOCKING 0x0 ;  /* 0x0000000000007b1d */ /* 0x010fe20000010000 */
[C---:B-1----:R-:W-:Y:S01]  /*1ca0*/  IMAD.SHL.U32 R3, R0.reuse, 0x20, RZ ;  /* 0x0000002000037824 */ /* 0x042fe200078e00ff */
[----:B------:R-:W-:Y:S01]  /*1cb0*/  F2FP.SATFINITE.E4M3.F32.PACK_AB_MERGE_C R56, R57, R56, RZ ;  /* 0x000000383938723e */ /* 0x000fe200048070ff */
[C---:B---3--:R-:W-:Y:S01]  /*1cc0*/  IMAD.SHL.U32 R4, R0.reuse, 0x10, RZ ;  /* 0x0000001000047824 */ /* 0x048fe200078e00ff */
[----:B------:R-:W-:Y:S01]  /*1cd0*/  F2FP.SATFINITE.E4M3.F32.PACK_AB_MERGE_C R58, R59, R58, RZ ;  /* 0x0000003a3b3a723e */ /* 0x000fe200048070ff */
[----:B------:R-:W-:Y:S01]  /*1ce0*/  IMAD.SHL.U32 R0, R0, 0x2, RZ ;  /* 0x0000000200007824 */ /* 0x000fe200078e00ff */
[----:B------:R-:W-:Y:S02]  /*1cf0*/  LOP3.LUT R3, R3, 0xc00, RZ, 0xc0, !PT ;  /* 0x00000c0003037812 */ /* 0x000fe400078ec0ff */
[----:B------:R-:W-:-:S02]  /*1d00*/  ELECT P0, URZ, PT ;  /* 0x00000000003f782f */ /* 0x000fc40003800000 */
[----:B------:R-:W-:Y:S01]  /*1d10*/  F2FP.SATFINITE.E4M3.F32.PACK_AB_MERGE_C R60, R61, R60, RZ ;  /* 0x0000003c3d3c723e */ /* 0x000fe200048070ff */
[----:B------:R-:W-:Y:S01]  /*1d20*/  UMOV UR21, UR11 ;  /* 0x0000000b00157c82 */ /* 0x000fe20008000000 */
[----:B------:R-:W-:Y:S01]  /*1d30*/  LOP3.LUT R3, R3, 0x1c0, R4, 0xf8, !PT ;  /* 0x000001c003037812 */ /* 0x000fe200078ef804 */
[----:B------:R-:W-:Y:S01]  /*1d40*/  UMOV UR22, UR15 ;  /* 0x0000000f00167c82 */ /* 0x000fe20008000000 */
[----:B------:R-:W-:Y:S02]  /*1d50*/  F2FP.SATFINITE.E4M3.F32.PACK_AB_MERGE_C R62, R63, R62, RZ ;  /* 0x0000003e3f3e723e */ /* 0x000fe400048070ff */
[----:B------:R-:W-:Y:S02]  /*1d60*/  F2FP.SATFINITE.E4M3.F32.PACK_AB_MERGE_C R24, R25, R24, RZ ;  /* 0x000000181918723e */ /* 0x000fe400048070ff */
[----:B------:R-:W-:Y:S02]  /*1d70*/  F2FP.SATFINITE.E4M3.F32.PACK_AB_MERGE_C R26, R27, R26, RZ ;  /* 0x0000001a1b1a723e */ /* 0x000fe400048070ff */
[----:B------:R-:W-:-:S02]  /*1d80*/  F2FP.SATFINITE.E4M3.F32.PACK_AB_MERGE_C R28, R29, R28, RZ ;  /* 0x0000001c1d1c723e */ /* 0x000fc400048070ff */
[----:B------:R-:W-:Y:S02]  /*1d90*/  F2FP.SATFINITE.E4M3.F32.PACK_AB_MERGE_C R30, R31, R30, RZ ;  /* 0x0000001e1f1e723e */ /* 0x000fe400048070ff */
[----:B------:R-:W-:Y:S01]  /*1da0*/  LOP3.LUT R3, R3, 0x36, R0, 0xf8, !PT ;  /* 0x0000003603037812 */ /* 0x000fe200078ef800 */
[----:B------:R-:W1:Y:S02]  /*1db0*/  @!P2 SYNCS.CCTL.IV [UR20+0x18000] ;  /* 0x01800000ff00a9b1 */ /* 0x000e640008000014 */
[----:B-1----:R-:W-:Y:S01]  /*1dc0*/  BAR.SYNC.DEFER_BLOCKING 0x0 ;  /* 0x0000000000007b1d */ /* 0x002fe20000010000 */
[----:B------:R-:W-:Y:S02]  /*1dd0*/  F2FP.SATFINITE.E4M3.F32.PACK_AB_MERGE_C R64, R65, R64, RZ ;  /* 0x000000404140723e */ /* 0x000fe400048070ff */
[----:B------:R-:W-:Y:S02]  /*1de0*/  F2FP.SATFINITE.E4M3.F32.PACK_AB_MERGE_C R66, R67, R66, RZ ;  /* 0x000000424342723e */ /* 0x000fe400048070ff */
[----:B------:R-:W-:-:S02]  /*1df0*/  F2FP.SATFINITE.E4M3.F32.PACK_AB_MERGE_C R68, R69, R68, RZ ;  /* 0x000000444544723e */ /* 0x000fc400048070ff */
[----:B------:R-:W-:Y:S02]  /*1e00*/  F2FP.SATFINITE.E4M3.F32.PACK_AB_MERGE_C R70, R71, R70, RZ ;  /* 0x000000464746723e */ /* 0x000fe400048070ff */
[----:B------:R-:W-:Y:S02]  /*1e10*/  F2FP.SATFINITE.E4M3.F32.PACK_AB_MERGE_C R32, R33, R32, RZ ;  /* 0x000000202120723e */ /* 0x000fe400048070ff */
[----:B------:R-:W-:Y:S02]  /*1e20*/  F2FP.SATFINITE.E4M3.F32.PACK_AB_MERGE_C R34, R35, R34, RZ ;  /* 0x000000222322723e */ /* 0x000fe400048070ff */
[----:B------:R-:W-:Y:S02]  /*1e30*/  F2FP.SATFINITE.E4M3.F32.PACK_AB_MERGE_C R36, R37, R36, RZ ;  /* 0x000000242524723e */ /* 0x000fe400048070ff */
[----:B------:R-:W-:Y:S02]  /*1e40*/  F2FP.SATFINITE.E4M3.F32.PACK_AB_MERGE_C R38, R39, R38, RZ ;  /* 0x000000262726723e */ /* 0x000fe400048070ff */
[----:B------:R-:W-:-:S02]  /*1e50*/  LOP3.LUT R5, R3, 0x10, RZ, 0x3c, !PT ;  /* 0x0000001003057812 */ /* 0x000fc400078e3cff */
[----:B------:R-:W-:Y:S02]  /*1e60*/  F2FP.SATFINITE.E4M3.F32.PACK_AB_MERGE_C R72, R73, R72, RZ ;  /* 0x000000484948723e */ /* 0x000fe400048070ff */
[----:B------:R-:W-:Y:S02]  /*1e70*/  F2FP.SATFINITE.E4M3.F32.PACK_AB_MERGE_C R74, R75, R74, RZ ;  /* 0x0000004a4b4a723e */ /* 0x000fe400048070ff */
[----:B------:R-:W-:Y:S01]  /*1e80*/  F2FP.SATFINITE.E4M3.F32.PACK_AB_MERGE_C R76, R77, R76, RZ ;  /* 0x0000004c4d4c723e */ /* 0x000fe200048070ff */
[----:B------:R-:W1:Y:S02]  /*1e90*/  @!P2 SYNCS.CCTL.IV [UR20+0x18008] ;  /* 0x01800800ff00a9b1 */ /* 0x000e640008000014 */
[----:B-1----:R-:W-:Y:S01]  /*1ea0*/  BAR.SYNC.DEFER_BLOCKING 0x0 ;  /* 0x0000000000007b1d */ /* 0x002fe20000010000 */
[----:B------:R-:W-:Y:S02]  /*1eb0*/  F2FP.SATFINITE.E4M3.F32.PACK_AB_MERGE_C R78, R79, R78, RZ ;  /* 0x0000004e4f4e723e */ /* 0x000fe400048070ff */
[----:B------:R-:W-:-:S02]  /*1ec0*/  F2FP.SATFINITE.E4M3.F32.PACK_AB_MERGE_C R40, R41, R40, RZ ;  /* 0x000000282928723e */ /* 0x000fc400048070ff */
[----:B------:R-:W-:Y:S02]  /*1ed0*/  F2FP.SATFINITE.E4M3.F32.PACK_AB_MERGE_C R42, R43, R42, RZ ;  /* 0x0000002a2b2a723e */ /* 0x000fe400048070ff */
[----:B------:R-:W-:Y:S02]  /*1ee0*/  F2FP.SATFINITE.E4M3.F32.PACK_AB_MERGE_C R44, R45, R44, RZ ;  /* 0x0000002c2d2c723e */ /* 0x000fe400048070ff */
[----:B------:R-:W-:Y:S02]  /*1ef0*/  F2FP.SATFINITE.E4M3.F32.PACK_AB_MERGE_C R46, R47, R46, RZ ;  /* 0x0000002e2f2e723e */ /* 0x000fe400048070ff */
[----:B------:R-:W-:Y:S02]  /*1f00*/  LOP3.LUT R7, R3, 0x20, RZ, 0x3c, !PT ;  /* 0x0000002003077812 */ /* 0x000fe400078e3cff */
[----:B------:R-:W-:Y:S02]  /*1f10*/  F2FP.SATFINITE.E4M3.F32.PACK_AB_MERGE_C R80, R81, R80, RZ ;  /* 0x000000505150723e */ /* 0x000fe400048070ff */
[----:B------:R-:W-:-:S02]  /*1f20*/  F2FP.SATFINITE.E4M3.F32.PACK_AB_MERGE_C R82, R83, R82, RZ ;  /* 0x000000525352723e */ /* 0x000fc400048070ff */
[----:B------:R-:W-:Y:S02]  /*1f30*/  F2FP.SATFINITE.E4M3.F32.PACK_AB_MERGE_C R84, R85, R84, RZ ;  /* 0x000000545554723e */ /* 0x000fe400048070ff */
[----:B------:R-:W-:Y:S02]  /*1f40*/  F2FP.SATFINITE.E4M3.F32.PACK_AB_MERGE_C R86, R87, R86, RZ ;  /* 0x000000565756723e */ /* 0x000fe400048070ff */
[----:B------:R-:W-:Y:S02]  /*1f50*/  F2FP.SATFINITE.E4M3.F32.PACK_AB_MERGE_C R48, R49, R48, RZ ;  /* 0x000000303130723e */ /* 0x000fe400048070ff */
[----:B------:R-:W-:Y:S01]  /*1f60*/  F2FP.SATFINITE.E4M3.F32.PACK_AB_MERGE_C R50, R51, R50, RZ ;  /* 0x000000323332723e */ /* 0x000fe200048070ff */
[----:B------:R-:W1:Y:S02]  /*1f70*/  @!P2 SYNCS.CCTL.IV [UR20+0x18010] ;  /* 0x01801000ff00a9b1 */ /* 0x000e640008000014 */
[----:B-1----:R-:W-:Y:S01]  /*1f80*/  BAR.SYNC.DEFER_BLOCKING 0x0 ;  /* 0x0000000000007b1d */ /* 0x002fe20000010000 */
[----:B------:R-:W-:-:S02]  /*1f90*/  F2FP.SATFINITE.E4M3.F32.PACK_AB_MERGE_C R52, R53, R52, RZ ;  /* 0x000000343534723e */ /* 0x000fc400048070ff */
[----:B------:R-:W-:Y:S02]  /*1fa0*/  F2FP.SATFINITE.E4M3.F32.PACK_AB_MERGE_C R54, R55, R54, RZ ;  /* 0x000000363736723e */ /* 0x000fe400048070ff */
[----:B------:R-:W-:-:S13]  /*1fb0*/  ISETP.LT.U32.AND P0, PT, R2, 0x20, P0 ;  /* 0x000000200200780c */ /* 0x000fda0000701070 */
[----:B------:R-:W-:Y:S01]  /*1fc0*/  VOTEU.ANY UP0, P0 ;  /* 0x00000000003f7886 */ /* 0x000fe20000000100 */
[----:B------:R-:W-:-:S04]  /*1fd0*/  VOTEU.ANY UP1, P0 ;  /* 0x00000000003f7886 */ /* 0x000fc80000020100 */
[----:B--2---:R-:W-:Y:S01]  /*1fe0*/  @UP0 UMOV UR6, UR32 ;  /* 0x0000002000060c82 */ /* 0x004fe20008000000 */
[----:B------:R-:W1:Y:S02]  /*1ff0*/  @!P2 SYNCS.CCTL.IV [UR20+0x18018] ;  /* 0x01801800ff00a9b1 */ /* 0x000e640008000014 */
[----:B-1----:R-:W-:Y:S01]  /*2000*/  STS.U16 [R3+UR20], R56 ;  /* 0x0000003803007988 */ /* 0x002fe20008000414 */
[----:B------:R-:W-:-:S03]  /*2010*/  @UP0 UMOV UR7, UR33 ;  /* 0x0000002100070c82 */ /* 0x000fc60008000000 */
[----:B------:R-:W-:Y:S04]  /*2020*/  STS.U16 [R3+UR20+0x200], R58 ;  /* 0x0002003a03007988 */ /* 0x000fe80008000414 */
[----:B------:R-:W-:Y:S04]  /*2030*/  STS.U16 [R3+UR20+0x8], R60 ;  /* 0x0000083c03007988 */ /* 0x000fe80008000414 */
[----:B------:R-:W-:Y:S04]  /*2040*/  STS.U16 [R3+UR20+0x208], R62 ;  /* 0x0002083e03007988 */ /* 0x000fe80008000414 */
[----:B------:R-:W-:Y:S04]  /*2050*/  STS.U16 [R3+UR20+0x1000], R24 ;  /* 0x0010001803007988 */ /* 0x000fe80008000414 */
[----:B------:R-:W-:Y:S04]  /*2060*/  STS.U16 [R3+UR20+0x1200], R26 ;  /* 0x0012001a03007988 */ /* 0x000fe80008000414 */
[----:B------:R-:W-:Y:S04]  /*2070*/  STS.U16 [R3+UR20+0x1008], R28 ;  /* 0x0010081c03007988 */ /* 0x000fe80008000414 */
[----:B------:R1:W-:Y:S04]  /*2080*/  STS.U16 [R3+UR20+0x1208], R30 ;  /* 0x0012081e03007988 */ /* 0x0003e80008000414 */
[----:B------:R-:W-:Y:S04]  /*2090*/  STS.U16 [R5+UR20], R64 ;  /* 0x0000004005007988 */ /* 0x000fe80008000414 */
[----:B------:R-:W-:Y:S01]  /*20a0*/  STS.U16 [R5+UR20+0x200], R66 ;  /* 0x0002004205007988 */ /* 0x000fe20008000414 */
[----:B-1----:R-:W-:-:S03]  /*20b0*/  LOP3.LUT R3, R3, 0x30, RZ, 0x3c, !PT ;  /* 0x0000003003037812 */ /* 0x002fc600078e3cff */
[----:B------:R-:W-:Y:S04]  /*20c0*/  STS.U16 [R5+UR20+0x8], R68 ;  /* 0x0000084405007988 */ /* 0x000fe80008000414 */
[----:B------:R-:W-:Y:S04]  /*20d0*/  STS.U16 [R5+UR20+0x208], R70 ;  /* 0x0002084605007988 */ /* 0x000fe80008000414 */
[----:B------:R-:W-:Y:S04]  /*20e0*/  STS.U16 [R5+UR20+0x1000], R32 ;  /* 0x0010002005007988 */ /* 0x000fe80008000414 */
[----:B------:R-:W-:Y:S04]  /*20f0*/  STS.U16 [R5+UR20+0x1200], R34 ;  /* 0x0012002205007988 */ /* 0x000fe80008000414 */
[----:B------:R-:W-:Y:S04]  /*2100*/  STS.U16 [R5+UR20+0x1008], R36 ;  /* 0x0010082405007988 */ /* 0x000fe80008000414 */
[----:B------:R-:W-:Y:S04]  /*2110*/  STS.U16 [R5+UR20+0x1208], R38 ;  /* 0x0012082605007988 */ /* 0x000fe80008000414 */
[----:B------:R-:W-:Y:S04]  /*2120*/  STS.U16 [R7+UR20], R72 ;  /* 0x0000004807007988 */ /* 0x000fe80008000414 */
[----:B------:R-:W-:Y:S04]  /*2130*/  STS.U16 [R7+UR20+0x200], R74 ;  /* 0x0002004a07007988 */ /* 0x000fe80008000414 */
        /* <DEDUP_REMOVED lines=13> */
[----:B------:R-:W-:Y:S01]  /*2210*/  STS.U16 [R3+UR20+0x1208], R54 ;  /* 0x0012083603007988 */ /* 0x000fe20008000414 */
[----:B------:R1:W-:Y:S06]  /*2220*/  MEMBAR.ALL.CTA ;  /* 0x0000000000007992 */ /* 0x0003ec0000008000 */
[----:B-1----:R-:W1:Y:S02]  /*2230*/  FENCE.VIEW.ASYNC.S ;  /* 0x00000000000073c6 */ /* 0x002e640000000000 */
[----:B-1----:R-:W-:Y:S06]  /*2240*/  BAR.SYNC.DEFER_BLOCKING 0x0 ;  /* 0x0000000000007b1d */ /* 0x002fec0000010000 */
[----:B------:R1:W-:Y:S01]  /*2250*/  @UP1 UTMASTG.2D [UR20], [UR6] ;  /* 0x00000014060013b5 */ /* 0x0003e20008008000 */
[----:B------:R0:W-:Y:S01]  /*2260*/  UTMACMDFLUSH ;  /* 0x00000000000079b7 */ /* 0x0001e20000000000 */
[----:B------:R-:W-:-:S04]  /*2270*/  DEPBAR.LE SB0, 0x0 ;  /* 0x000080000000791a */ /* 0x000fc80000000000 */
[----:B------:R-:W-:Y:S06]  /*2280*/  BAR.SYNC.DEFER_BLOCKING 0x0 ;  /* 0x0000000000007b1d */ /* 0x000fec0000010000 */
[----:B-1----:R-:W-:Y:S05]  /*2290*/  EXIT ;  /* 0x000000000000794d */ /* 0x002fea0003800000 */
.L_x_49:
[----:B------:R-:W1:Y:S02]  /*22a0*/  SYNCS.PHASECHK.TRANS64.TRYWAIT P0, [UR18+0x18000], R3 ;  /* 0x01800003ff0075a7 */ /* 0x000e640008000152 */
[----:B-1----:R-:W-:Y:S05]  /*22b0*/  @!P0 BRA `(.L_x_49) ;  /* 0xfffffffc00f88947 */ /* 0x002fea000383ffff */
[----:B------:R-:W-:Y:S05]  /*22c0*/  BRA `(.L_x_51) ;  /* 0xfffffff400c87947 */ /* 0x000fea000383ffff */
.L_x_52:
[----:B------:R-:W-:-:S00]  /*22d0*/  BRA `(.L_x_52) ;  /* 0xfffffffc00fc7947 */ /* 0x000fc0000383ffff */
[----:B------:R-:W-:-:S00]  /*22e0*/  NOP ;  /* 0x0000000000007918 */ /* 0x000fc00000000000 */
        /* <DEDUP_REMOVED lines=9> */
.L_x_53:


//--------------------- .nv.shared.gluon_wgmma    --------------------------
	.section	.nv.shared.gluon_wgmma,"aw",@nobits
	.sectionflags	@""
	.align	16
	.zero		1024


//--------------------- .nv.shared.reserved.0     --------------------------
	.section	.nv.shared.reserved.0,"aw",@nobits
	.weak		__nv_reservedSMEM_offset_0_alias
	.size		__nv_reservedSMEM_offset_0_alias, 0, 0
	.other		__nv_reservedSMEM_offset_0_alias,@"STO_CUDA_RESERVED_SHARED STV_DEFAULT"
__nv_reservedSMEM_offset_0_alias:
	.zero		0


//--------------------- .nv.constant0.gluon_wgmma --------------------------
	.section	.nv.constant0.gluon_wgmma,"a",@progbits
	.sectionflags	@""
	.align	4
.nv.constant0.gluon_wgmma:
	.zero		608


//--------------------- SYMBOLS --------------------------

	.type		.nv.reservedSmem.offset0,@object
	.size		.nv.reservedSmem.offset0,0x4
